	.target	sm_90a

	.elftype	@"ET_EXEC"


//--------------------- .note.nv.tkinfo           --------------------------
	.section	.note.nv.tkinfo,"",@"SHT_NOTE"
	.sectionflags	@"SHF_NOTE_NV_TKINFO"
	.tkinfo
        /*0018*/ 	.word	0x00000002
        /*0030*/ 	.string	""
        /*0030*/ 	.string	"ptxas"
        /*0030*/ 	.string	"Cuda compilation tools, release 13.0, V13.0.88"
        /*0030*/ 	.string	"Build cuda_13.0.r13.0/compiler.36424714_0"
        /*0030*/ 	.string	"-arch sm_90a -m 64 "



//--------------------- .note.nv.cuinfo           --------------------------
	.section	.note.nv.cuinfo,"",@"SHT_NOTE"
	.sectionflags	@"SHF_NOTE_NV_CUINFO"
        /*0018*/ 	.short	0x0002
        /*001a*/ 	.short	0x005a
        /*001c*/ 	.short	0x0082
	.zero		2


//--------------------- .nv.info                  --------------------------
	.section	.nv.info,"",@"SHT_CUDA_INFO"
	.align	4


	//----- nvinfo : EIATTR_REGCOUNT
	.align		4
        /*0000*/ 	.byte	0x04, 0x2f
        /*0002*/ 	.short	(.L_15 - .L_14)
	.align		4
.L_14:
        /*0004*/ 	.word	index@(_ZN7cutlass13device_kernelINS_4gemm6kernel13GemmUniversalIN4cute5tupleIJiiiiEEENS1_10collective13CollectiveMmaINS1_34MainloopSm90TmaGmmaWarpSpecializedILi7ENS5_IJNS4_1CILi1EEESB_SB_EEENS1_32KernelTmaWarpSpecializedPingpongEEENS5_IJNSA_ILi64EEENSA_ILi128EEESG_EEENS_6half_tENS5_IJlSB_lEEESI_SJ_NS4_8TiledMMAINS4_8MMA_AtomIJNS4_4SM904GMMA26MMA_64x128x16_F32F16F16_SSILNSN_5MajorE0ELSP_0ELNSN_7ScaleInE1ELSQ_1EEEEEENS4_6LayoutISC_NS5_IJNSA_ILi0EEESU_SU_EEEEENS5_IJNS4_10UnderscoreESX_SX_EEEEENS4_13SM90_TMA_LOADENS4_14ComposedLayoutINS4_7SwizzleILi3ELi4ELi3EEENS4_18smem_ptr_flag_bitsILi16EEENST_INS5_IJNSA_ILi8EEESF_EEENS5_IJSF_SB_EEEEEEEvNS4_8identityES10_S1A_vS1B_EENS_8epilogue10collective6detail29Sm90TmaWarpSpecializedAdapterINS1E_15DefaultEpilogueISI_SJ_SJ_NS1D_6thread17LinearCombinationISI_Li1EffLNS1I_9ScaleType4KindE0ELNS_15FloatRoundStyleE2ESI_EENS1_15EpilogueDefaultEEEEEvvEEEEvNT_6ParamsE)
        /*0008*/ 	.word	0x000000a8


	//----- nvinfo : EIATTR_FRAME_SIZE
	.align		4
.L_15:
        /*000c*/ 	.byte	0x04, 0x11
        /*000e*/ 	.short	(.L_17 - .L_16)
	.align		4
.L_16:
        /*0010*/ 	.word	index@(_ZN7cutlass13device_kernelINS_4gemm6kernel13GemmUniversalIN4cute5tupleIJiiiiEEENS1_10collective13CollectiveMmaINS1_34MainloopSm90TmaGmmaWarpSpecializedILi7ENS5_IJNS4_1CILi1EEESB_SB_EEENS1_32KernelTmaWarpSpecializedPingpongEEENS5_IJNSA_ILi64EEENSA_ILi128EEESG_EEENS_6half_tENS5_IJlSB_lEEESI_SJ_NS4_8TiledMMAINS4_8MMA_AtomIJNS4_4SM904GMMA26MMA_64x128x16_F32F16F16_SSILNSN_5MajorE0ELSP_0ELNSN_7ScaleInE1ELSQ_1EEEEEENS4_6LayoutISC_NS5_IJNSA_ILi0EEESU_SU_EEEEENS5_IJNS4_10UnderscoreESX_SX_EEEEENS4_13SM90_TMA_LOADENS4_14ComposedLayoutINS4_7SwizzleILi3ELi4ELi3EEENS4_18smem_ptr_flag_bitsILi16EEENST_INS5_IJNSA_ILi8EEESF_EEENS5_IJSF_SB_EEEEEEEvNS4_8identityES10_S1A_vS1B_EENS_8epilogue10collective6detail29Sm90TmaWarpSpecializedAdapterINS1E_15DefaultEpilogueISI_SJ_SJ_NS1D_6thread17LinearCombinationISI_Li1EffLNS1I_9ScaleType4KindE0ELNS_15FloatRoundStyleE2ESI_EENS1_15EpilogueDefaultEEEEEvvEEEEvNT_6ParamsE)
        /*0014*/ 	.word	0x00000008


	//----- nvinfo : EIATTR_MIN_STACK_SIZE
	.align		4
.L_17:
        /*0018*/ 	.byte	0x04, 0x12
        /*001a*/ 	.short	(.L_19 - .L_18)
	.align		4
.L_18:
        /*001c*/ 	.word	index@(_ZN7cutlass13device_kernelINS_4gemm6kernel13GemmUniversalIN4cute5tupleIJiiiiEEENS1_10collective13CollectiveMmaINS1_34MainloopSm90TmaGmmaWarpSpecializedILi7ENS5_IJNS4_1CILi1EEESB_SB_EEENS1_32KernelTmaWarpSpecializedPingpongEEENS5_IJNSA_ILi64EEENSA_ILi128EEESG_EEENS_6half_tENS5_IJlSB_lEEESI_SJ_NS4_8TiledMMAINS4_8MMA_AtomIJNS4_4SM904GMMA26MMA_64x128x16_F32F16F16_SSILNSN_5MajorE0ELSP_0ELNSN_7ScaleInE1ELSQ_1EEEEEENS4_6LayoutISC_NS5_IJNSA_ILi0EEESU_SU_EEEEENS5_IJNS4_10UnderscoreESX_SX_EEEEENS4_13SM90_TMA_LOADENS4_14ComposedLayoutINS4_7SwizzleILi3ELi4ELi3EEENS4_18smem_ptr_flag_bitsILi16EEENST_INS5_IJNSA_ILi8EEESF_EEENS5_IJSF_SB_EEEEEEEvNS4_8identityES10_S1A_vS1B_EENS_8epilogue10collective6detail29Sm90TmaWarpSpecializedAdapterINS1E_15DefaultEpilogueISI_SJ_SJ_NS1D_6thread17LinearCombinationISI_Li1EffLNS1I_9ScaleType4KindE0ELNS_15FloatRoundStyleE2ESI_EENS1_15EpilogueDefaultEEEEEvvEEEEvNT_6ParamsE)
        /*0020*/ 	.word	0x00000008
.L_19:


//--------------------- .nv.compat                --------------------------
	.section	.nv.compat,"",@"SHT_CUDA_COMPAT_INFO"
	.align	4
        /*0000*/ 	.byte	0x02, 0x09, 0x01, 0x00, 0x02, 0x02, 0x04, 0x00, 0x02, 0x05, 0x05, 0x00, 0x03, 0x07, 0x01, 0x01
        /*0010*/ 	.byte	0x02, 0x03, 0x01, 0x00, 0x02, 0x06, 0x01, 0x00, 0x04, 0x0b, 0x08, 0x00, 0x00, 0x00, 0x00, 0x00
        /*0020*/ 	.byte	0x00, 0x00, 0x00, 0x00


//--------------------- .nv.info._ZN7cutlass13device_kernelINS_4gemm6kernel13GemmUniversalIN4cute5tupleIJiiiiEEENS1_10collective13CollectiveMmaINS1_34MainloopSm90TmaGmmaWarpSpecializedILi7ENS5_IJNS4_1CILi1EEESB_SB_EEENS1_32KernelTmaWarpSpecializedPingpongEEENS5_IJNSA_ILi64EEENSA_ILi128EEESG_EEENS_6half_tENS5_IJlSB_lEEESI_SJ_NS4_8TiledMMAINS4_8MMA_AtomIJNS4_4SM904GMMA26MMA_64x128x16_F32F16F16_SSILNSN_5MajorE0ELSP_0ELNSN_7ScaleInE1ELSQ_1EEEEEENS4_6LayoutISC_NS5_IJNSA_ILi0EEESU_SU_EEEEENS5_IJNS4_10UnderscoreESX_SX_EEEEENS4_13SM90_TMA_LOADENS4_14ComposedLayoutINS4_7SwizzleILi3ELi4ELi3EEENS4_18smem_ptr_flag_bitsILi16EEENST_INS5_IJNSA_ILi8EEESF_EEENS5_IJSF_SB_EEEEEEEvNS4_8identityES10_S1A_vS1B_EENS_8epilogue10collective6detail29Sm90TmaWarpSpecializedAdapterINS1E_15DefaultEpilogueISI_SJ_SJ_NS1D_6thread17LinearCombinationISI_Li1EffLNS1I_9ScaleType4KindE0ELNS_15FloatRoundStyleE2ESI_EENS1_15EpilogueDefaultEEEEEvvEEEEvNT_6ParamsE --------------------------
	.section	.nv.info._ZN7cutlass13device_kernelINS_4gemm6kernel13GemmUniversalIN4cute5tupleIJiiiiEEENS1_10collective13CollectiveMmaINS1_34MainloopSm90TmaGmmaWarpSpecializedILi7ENS5_IJNS4_1CILi1EEESB_SB_EEENS1_32KernelTmaWarpSpecializedPingpongEEENS5_IJNSA_ILi64EEENSA_ILi128EEESG_EEENS_6half_tENS5_IJlSB_lEEESI_SJ_NS4_8TiledMMAINS4_8MMA_AtomIJNS4_4SM904GMMA26MMA_64x128x16_F32F16F16_SSILNSN_5MajorE0ELSP_0ELNSN_7ScaleInE1ELSQ_1EEEEEENS4_6LayoutISC_NS5_IJNSA_ILi0EEESU_SU_EEEEENS5_IJNS4_10UnderscoreESX_SX_EEEEENS4_13SM90_TMA_LOADENS4_14ComposedLayoutINS4_7SwizzleILi3ELi4ELi3EEENS4_18smem_ptr_flag_bitsILi16EEENST_INS5_IJNSA_ILi8EEESF_EEENS5_IJSF_SB_EEEEEEEvNS4_8identityES10_S1A_vS1B_EENS_8epilogue10collective6detail29Sm90TmaWarpSpecializedAdapterINS1E_15DefaultEpilogueISI_SJ_SJ_NS1D_6thread17LinearCombinationISI_Li1EffLNS1I_9ScaleType4KindE0ELNS_15FloatRoundStyleE2ESI_EENS1_15EpilogueDefaultEEEEEvvEEEEvNT_6ParamsE,"",@"SHT_CUDA_INFO"
	.sectionflags	@""
	.align	4


	//----- nvinfo : EIATTR_CUDA_API_VERSION
	.align		4
        /*0000*/ 	.byte	0x04, 0x37
        /*0002*/ 	.short	(.L_21 - .L_20)
.L_20:
        /*0004*/ 	.word	0x00000082


	//----- nvinfo : EIATTR_KPARAM_INFO
	.align		4
.L_21:
        /*0008*/ 	.byte	0x04, 0x17
        /*000a*/ 	.short	(.L_23 - .L_22)
.L_22:
        /*000c*/ 	.word	0x00000000
        /*0010*/ 	.short	0x0000
        /*0012*/ 	.short	0x0070
        /*0014*/ 	.byte	0x00, 0xf0, 0x01, 0x10


	//----- nvinfo : EIATTR_SPARSE_MMA_MASK
	.align		4
.L_23:
        /*0018*/ 	.byte	0x03, 0x50
        /*001a*/ 	.short	0x0000


	//----- nvinfo : EIATTR_MAXREG_COUNT
	.align		4
        /*001c*/ 	.byte	0x03, 0x1b
        /*001e*/ 	.short	0x00a8


	//----- nvinfo : EIATTR_NUM_BARRIERS
	.align		4
        /*0020*/ 	.byte	0x02, 0x4c
        /*0022*/ 	.byte	0x01
	.zero		1


	//----- nvinfo : EIATTR_EXTERNS
	.align		4
        /*0024*/ 	.byte	0x04, 0x0f
        /*0026*/ 	.short	(.L_25 - .L_24)


	//   ....[0]....
	.align		4
.L_24:
        /*0028*/ 	.word	index@(__assertfail)


	//----- nvinfo : EIATTR_ANNOTATIONS
	.align		4
.L_25:
        /*002c*/ 	.byte	0x04, 0x55
        /*002e*/ 	.short	(.L_27 - .L_26)


	//   ....[0]....
.L_26:
        /*0030*/ 	.word	0x00000001
        /*0034*/ 	.byte	0x30, 0x0b, 0x00, 0x00, 0x01, 0x00, 0x00, 0x00, 0x70, 0x12, 0x00, 0x00, 0x01, 0x00, 0x00, 0x00
        /*0044*/ 	.byte	0x00, 0x65, 0x00, 0x00, 0x01, 0x00, 0x00, 0x00, 0xa0, 0x71, 0x00, 0x00


	//----- nvinfo : EIATTR_MERCURY_ISA_VERSION
	.align		4
.L_27:
        /*0050*/ 	.byte	0x03, 0x5f
        /*0052*/ 	.short	0x0101


	//----- nvinfo : EIATTR_INT_WARP_WIDE_INSTR_OFFSETS
	.align		4
        /*0054*/ 	.byte	0x04, 0x31
        /*0056*/ 	.short	(.L_29 - .L_28)


	//   ....[0]....
.L_28:
        /*0058*/ 	.word	0x00000450


	//   ....[1]....
        /*005c*/ 	.word	0x00000470


	//   ....[2]....
        /*0060*/ 	.word	0x000004f0


	//   ....[3]....
        /*0064*/ 	.word	0x00000500


	//   ....[4]....
        /*0068*/ 	.word	0x00000510


	//   ....[5]....
        /*006c*/ 	.word	0x00000530


	//   ....[6]....
        /*0070*/ 	.word	0x000005c0


	//   ....[7]....
        /*0074*/ 	.word	0x000005e0


	//----- nvinfo : EIATTR_COOP_GROUP_MASK_REGIDS
	.align		4
.L_29:
        /*0078*/ 	.byte	0x04, 0x29
        /*007a*/ 	.short	(.L_31 - .L_30)


	//   ....[0]....
.L_30:
        /*007c*/ 	.word	0xffffffff


	//   ....[1]....
        /*0080*/ 	.word	0xffffffff


	//   ....[2]....
        /*0084*/ 	.word	0xffffffff


	//   ....[3]....
        /*0088*/ 	.word	0xffffffff


	//   ....[4]....
        /*008c*/ 	.word	0xffffffff


	//   ....[5]....
        /*0090*/ 	.word	0xffffffff


	//----- nvinfo : EIATTR_COOP_GROUP_INSTR_OFFSETS
	.align		4
.L_31:
        /*0094*/ 	.byte	0x04, 0x28
        /*0096*/ 	.short	(.L_33 - .L_32)


	//   ....[0]....
.L_32:
        /*0098*/ 	.word	0x00000070


	//   ....[1]....
        /*009c*/ 	.word	0x00000080


	//   ....[2]....
        /*00a0*/ 	.word	0x00000140


	//   ....[3]....
        /*00a4*/ 	.word	0x00000330


	//   ....[4]....
        /*00a8*/ 	.word	0x00000370


	//   ....[5]....
        /*00ac*/ 	.word	0x000003b0


	//----- nvinfo : EIATTR_REG_RECONFIG
	.align		4
.L_33:
        /*00b0*/ 	.byte	0x01, 0x54
	.zero		2


	//----- nvinfo : EIATTR_SYSCALL_OFFSETS
	.align		4
        /*00b4*/ 	.byte	0x04, 0x46
        /*00b6*/ 	.short	(.L_35 - .L_34)


	//   ....[0]....
.L_34:
        /*00b8*/ 	.word	0x000016f0


	//----- nvinfo : EIATTR_MBARRIER_INSTR_OFFSETS
	.align		4
.L_35:
        /*00bc*/ 	.byte	0x04, 0x39
        /*00be*/ 	.short	(.L_37 - .L_36)


	//   ....[0]....
.L_36:
        /*00c0*/ 	.word	0x00000240
        /*00c4*/ 	.word	0x000000ff
        /*00c8*/ 	.word	0x00000000
        /*00cc*/ 	.short	0x0100
        /*00ce*/ 	.byte	0x08
	.zero		1


	//   ....[1]....
        /*00d0*/ 	.word	0x00000250
        /*00d4*/ 	.word	0x000000ff
        /*00d8*/ 	.word	0x00000038
        /*00dc*/ 	.short	0x0100
        /*00de*/ 	.byte	0x08
	.zero		1


	//   ....[2]....
        /*00e0*/ 	.word	0x00000260
        /*00e4*/ 	.word	0x000000ff
        /*00e8*/ 	.word	0x00000008
        /*00ec*/ 	.short	0x0100
        /*00ee*/ 	.byte	0x08
	.zero		1


	//   ....[3]....
        /*00f0*/ 	.word	0x00000270
        /*00f4*/ 	.word	0x000000ff
        /*00f8*/ 	.word	0x00000040
        /*00fc*/ 	.short	0x0100
        /*00fe*/ 	.byte	0x08
	.zero		1


	//   ....[4]....
        /*0100*/ 	.word	0x00000280
        /*0104*/ 	.word	0x000000ff
        /*0108*/ 	.word	0x00000010
        /*010c*/ 	.short	0x0100
        /*010e*/ 	.byte	0x08
	.zero		1


	//   ....[5]....
        /*0110*/ 	.word	0x00000290
        /*0114*/ 	.word	0x000000ff
        /*0118*/ 	.word	0x00000048
        /*011c*/ 	.short	0x0100
        /*011e*/ 	.byte	0x08
	.zero		1


	//   ....[6]....
        /*0120*/ 	.word	0x000002a0
        /*0124*/ 	.word	0x000000ff
        /*0128*/ 	.word	0x00000018
        /*012c*/ 	.short	0x0100
        /*012e*/ 	.byte	0x08
	.zero		1


	//   ....[7]....
        /*0130*/ 	.word	0x000002b0
        /*0134*/ 	.word	0x000000ff
        /*0138*/ 	.word	0x00000050
        /*013c*/ 	.short	0x0100
        /*013e*/ 	.byte	0x08
	.zero		1


	//   ....[8]....
        /*0140*/ 	.word	0x000002c0
        /*0144*/ 	.word	0x000000ff
        /*0148*/ 	.word	0x00000020
        /*014c*/ 	.short	0x0100
        /*014e*/ 	.byte	0x08
	.zero		1


	//   ....[9]....
        /*0150*/ 	.word	0x000002d0
        /*0154*/ 	.word	0x000000ff
        /*0158*/ 	.word	0x00000058
        /*015c*/ 	.short	0x0100
        /*015e*/ 	.byte	0x08
	.zero		1


	//   ....[10]....
        /*0160*/ 	.word	0x000002e0
        /*0164*/ 	.word	0x000000ff
        /*0168*/ 	.word	0x00000028
        /*016c*/ 	.short	0x0100
        /*016e*/ 	.byte	0x08
	.zero		1


	//   ....[11]....
        /*0170*/ 	.word	0x000002f0
        /*0174*/ 	.word	0x000000ff
        /*0178*/ 	.word	0x00000060
        /*017c*/ 	.short	0x0100
        /*017e*/ 	.byte	0x08
	.zero		1


	//   ....[12]....
        /*0180*/ 	.word	0x00000300
        /*0184*/ 	.word	0x000000ff
        /*0188*/ 	.word	0x00000030
        /*018c*/ 	.short	0x0100
        /*018e*/ 	.byte	0x08
	.zero		1


	//   ....[13]....
        /*0190*/ 	.word	0x00000310
        /*0194*/ 	.word	0x000000ff
        /*0198*/ 	.word	0x00000068
        /*019c*/ 	.short	0x0100
        /*019e*/ 	.byte	0x08
	.zero		1


	//   ....[14]....
        /*01a0*/ 	.word	0x00000620
        /*01a4*/ 	.word	0x000000ff
        /*01a8*/ 	.word	0x000000a0
        /*01ac*/ 	.short	0x0100
        /*01ae*/ 	.byte	0x08
	.zero		1


	//   ....[15]....
        /*01b0*/ 	.word	0x00000690
        /*01b4*/ 	.word	0x000000ff
        /*01b8*/ 	.word	0x000000a8
        /*01bc*/ 	.short	0x0100
        /*01be*/ 	.byte	0x08
	.zero		1


	//   ....[16]....
        /*01c0*/ 	.word	0x000006b0
        /*01c4*/ 	.word	0x000000ff
        /*01c8*/ 	.word	0x00000080
        /*01cc*/ 	.short	0x0100
        /*01ce*/ 	.byte	0x09
	.zero		1


	//   ....[17]....
        /*01d0*/ 	.word	0x000006c0
        /*01d4*/ 	.word	0x000000ff
        /*01d8*/ 	.word	0x00000088
        /*01dc*/ 	.short	0x0100
        /*01de*/ 	.byte	0x09
	.zero		1


	//   ....[18]....
        /*01e0*/ 	.word	0x000006d0
        /*01e4*/ 	.word	0x000000ff
        /*01e8*/ 	.word	0x00000090
        /*01ec*/ 	.short	0x0100
        /*01ee*/ 	.byte	0x09
	.zero		1


	//   ....[19]....
        /*01f0*/ 	.word	0x000006e0
        /*01f4*/ 	.word	0x000000ff
        /*01f8*/ 	.word	0x00000098
        /*01fc*/ 	.short	0x0100
        /*01fe*/ 	.byte	0x09
	.zero		1


	//   ....[20]....
        /*0200*/ 	.word	0x000015b0
        /*0204*/ 	.word	0x000000ff
        /*0208*/ 	.word	0xfffffff8
        /*020c*/ 	.short	0x010a
        /*020e*/ 	.byte	0x2b
	.zero		1


	//   ....[21]....
        /*0210*/ 	.word	0x00001770
        /*0214*/ 	.word	0x00000003
        /*0218*/ 	.word	0x00000000
        /*021c*/ 	.short	0x010a
        /*021e*/ 	.byte	0x3f
	.zero		1


	//   ....[22]....
        /*0220*/ 	.word	0x000017d0
        /*0224*/ 	.word	0x00000003
        /*0228*/ 	.word	0x00000000
        /*022c*/ 	.short	0x010a
        /*022e*/ 	.byte	0x3f
	.zero		1


	//   ....[23]....
        /*0230*/ 	.word	0x00001cf0
        /*0234*/ 	.word	0x000000ff
        /*0238*/ 	.word	0x00000000
        /*023c*/ 	.short	0x010a
        /*023e*/ 	.byte	0x08
	.zero		1


	//   ....[24]....
        /*0240*/ 	.word	0x00001d30
        /*0244*/ 	.word	0x000000ff
        /*0248*/ 	.word	0x00000000
        /*024c*/ 	.short	0x010a
        /*024e*/ 	.byte	0x08
	.zero		1


	//   ....[25]....
        /*0250*/ 	.word	0x00002150
        /*0254*/ 	.word	0x000000ff
        /*0258*/ 	.word	0x00000000
        /*025c*/ 	.short	0x0101
        /*025e*/ 	.byte	0x08
	.zero		1


	//   ....[26]....
        /*0260*/ 	.word	0x00002250
        /*0264*/ 	.word	0x00000003
        /*0268*/ 	.word	0x00000000
        /*026c*/ 	.short	0x0101
        /*026e*/ 	.byte	0x2e
	.zero		1


	//   ....[27]....
        /*0270*/ 	.word	0x00002340
        /*0274*/ 	.word	0x000000ff
        /*0278*/ 	.word	0x00000000
        /*027c*/ 	.short	0x0101
        /*027e*/ 	.byte	0x04
	.zero		1


	//   ....[28]....
        /*0280*/ 	.word	0x000023b0
        /*0284*/ 	.word	0x000000ff
        /*0288*/ 	.word	0x00000008
        /*028c*/ 	.short	0x010a
        /*028e*/ 	.byte	0x2b
	.zero		1


	//   ....[29]....
        /*0290*/ 	.word	0x00006540
        /*0294*/ 	.word	0x00000000
        /*0298*/ 	.word	0x00000000
        /*029c*/ 	.short	0x0101
        /*029e*/ 	.byte	0x2e
	.zero		1


	//   ....[30]....
        /*02a0*/ 	.word	0x00006e50
        /*02a4*/ 	.word	0x0000000b
        /*02a8*/ 	.word	0x00000038
        /*02ac*/ 	.short	0x010a
        /*02ae*/ 	.byte	0x3f
	.zero		1


	//   ....[31]....
        /*02b0*/ 	.word	0x00007300
        /*02b4*/ 	.word	0x00000006
        /*02b8*/ 	.word	0x000000a8
        /*02bc*/ 	.short	0x0101
        /*02be*/ 	.byte	0x3f
	.zero		1


	//   ....[32]....
        /*02c0*/ 	.word	0x00007a10
        /*02c4*/ 	.word	0x00000007
        /*02c8*/ 	.word	0x00000000
        /*02cc*/ 	.short	0x010a
        /*02ce*/ 	.byte	0x3f
	.zero		1


	//   ....[33]....
        /*02d0*/ 	.word	0x00007a90
        /*02d4*/ 	.word	0x00000006
        /*02d8*/ 	.word	0x00000000
        /*02dc*/ 	.short	0x010a
        /*02de*/ 	.byte	0x3f
	.zero		1


	//   ....[34]....
        /*02e0*/ 	.word	0x00007b20
        /*02e4*/ 	.word	0x00000007
        /*02e8*/ 	.word	0x00000000
        /*02ec*/ 	.short	0x010a
        /*02ee*/ 	.byte	0x3f
	.zero		1


	//   ....[35]....
        /*02f0*/ 	.word	0x00007bb0
        /*02f4*/ 	.word	0x00000006
        /*02f8*/ 	.word	0x00000000
        /*02fc*/ 	.short	0x010a
        /*02fe*/ 	.byte	0x3f
	.zero		1


	//   ....[36]....
        /*0300*/ 	.word	0x00007c40
        /*0304*/ 	.word	0x00000007
        /*0308*/ 	.word	0x00000000
        /*030c*/ 	.short	0x010a
        /*030e*/ 	.byte	0x3f
	.zero		1


	//   ....[37]....
        /*0310*/ 	.word	0x00007cd0
        /*0314*/ 	.word	0x00000006
        /*0318*/ 	.word	0x00000000
        /*031c*/ 	.short	0x010a
        /*031e*/ 	.byte	0x3f
	.zero		1


	//   ....[38]....
        /*0320*/ 	.word	0x00007d60
        /*0324*/ 	.word	0x00000005
        /*0328*/ 	.word	0x00000000
        /*032c*/ 	.short	0x010a
        /*032e*/ 	.byte	0x3f
	.zero		1


	//   ....[39]....
        /*0330*/ 	.word	0x00007dd0
        /*0334*/ 	.word	0x00000003
        /*0338*/ 	.word	0xfffffff8
        /*033c*/ 	.short	0x010a
        /*033e*/ 	.byte	0x3f
	.zero		1


	//   ....[40]....
        /*0340*/ 	.word	0x00007e20
        /*0344*/ 	.word	0x00000003
        /*0348*/ 	.word	0x00000000
        /*034c*/ 	.short	0x010a
        /*034e*/ 	.byte	0x3f
	.zero		1


	//   ....[41]....
        /*0350*/ 	.word	0x00007e80
        /*0354*/ 	.word	0x00000004
        /*0358*/ 	.word	0x00000000
        /*035c*/ 	.short	0x010a
        /*035e*/ 	.byte	0x3f
	.zero		1


	//   ....[42]....
        /*0360*/ 	.word	0x00007ee0
        /*0364*/ 	.word	0x00000003
        /*0368*/ 	.word	0x00000008
        /*036c*/ 	.short	0x010a
        /*036e*/ 	.byte	0x3f
	.zero		1


	//   ....[43]....
        /*0370*/ 	.word	0x00007fb0
        /*0374*/ 	.word	0x0000000b
        /*0378*/ 	.word	0x00000038
        /*037c*/ 	.short	0x010a
        /*037e*/ 	.byte	0x3f
	.zero		1


	//   ....[44]....
        /*0380*/ 	.word	0x00008080
        /*0384*/ 	.word	0x00000007
        /*0388*/ 	.word	0x00000000
        /*038c*/ 	.short	0x010a
        /*038e*/ 	.byte	0x3f
	.zero		1


	//   ....[45]....
        /*0390*/ 	.word	0x000080d0
        /*0394*/ 	.word	0x00000006
        /*0398*/ 	.word	0x00000000
        /*039c*/ 	.short	0x010a
        /*039e*/ 	.byte	0x3f
	.zero		1


	//   ....[46]....
        /*03a0*/ 	.word	0x00008120
        /*03a4*/ 	.word	0x00000007
        /*03a8*/ 	.word	0x00000000
        /*03ac*/ 	.short	0x010a
        /*03ae*/ 	.byte	0x3f
	.zero		1


	//   ....[47]....
        /*03b0*/ 	.word	0x00008170
        /*03b4*/ 	.word	0x00000006
        /*03b8*/ 	.word	0x00000000
        /*03bc*/ 	.short	0x010a
        /*03be*/ 	.byte	0x3f
	.zero		1


	//   ....[48]....
        /*03c0*/ 	.word	0x000081c0
        /*03c4*/ 	.word	0x00000007
        /*03c8*/ 	.word	0x00000000
        /*03cc*/ 	.short	0x010a
        /*03ce*/ 	.byte	0x3f
	.zero		1


	//   ....[49]....
        /*03d0*/ 	.word	0x00008210
        /*03d4*/ 	.word	0x00000006
        /*03d8*/ 	.word	0x00000000
        /*03dc*/ 	.short	0x010a
        /*03de*/ 	.byte	0x3f
	.zero		1


	//----- nvinfo : EIATTR_NUM_MBARRIERS
	.align		4
.L_37:
        /*03e0*/ 	.byte	0x03, 0x38
        /*03e2*/ 	.short	0x0014


	//----- nvinfo : EIATTR_EXIT_INSTR_OFFSETS
	.align		4
        /*03e4*/ 	.byte	0x04, 0x1c
        /*03e6*/ 	.short	(.L_39 - .L_38)


	//   ....[0]....
.L_38:
        /*03e8*/ 	.word	0x00001200


	//   ....[1]....
        /*03ec*/ 	.word	0x00001260


	//   ....[2]....
        /*03f0*/ 	.word	0x00006b80


	//   ....[3]....
        /*03f4*/ 	.word	0x00006bb0


	//   ....[4]....
        /*03f8*/ 	.word	0x00007db0


	//----- nvinfo : EIATTR_MAX_THREADS
	.align		4
.L_39:
        /*03fc*/ 	.byte	0x04, 0x05
        /*03fe*/ 	.short	(.L_41 - .L_40)
.L_40:
        /*0400*/ 	.word	0x00000180
        /*0404*/ 	.word	0x00000001
        /*0408*/ 	.word	0x00000001


	//----- nvinfo : EIATTR_CRS_STACK_SIZE
	.align		4
.L_41:
        /*040c*/ 	.byte	0x04, 0x1e
        /*040e*/ 	.short	(.L_43 - .L_42)
.L_42:
        /*0410*/ 	.word	0x00000000


	//----- nvinfo : EIATTR_CBANK_PARAM_SIZE
	.align		4
.L_43:
        /*0414*/ 	.byte	0x03, 0x19
        /*0416*/ 	.short	0x0470


	//----- nvinfo : EIATTR_PARAM_CBANK
	.align		4
        /*0418*/ 	.byte	0x04, 0x0a
        /*041a*/ 	.short	(.L_45 - .L_44)
	.align		4
.L_44:
        /*041c*/ 	.word	index@(.nv.constant0._ZN7cutlass13device_kernelINS_4gemm6kernel13GemmUniversalIN4cute5tupleIJiiiiEEENS1_10collective13CollectiveMmaINS1_34MainloopSm90TmaGmmaWarpSpecializedILi7ENS5_IJNS4_1CILi1EEESB_SB_EEENS1_32KernelTmaWarpSpecializedPingpongEEENS5_IJNSA_ILi64EEENSA_ILi128EEESG_EEENS_6half_tENS5_IJlSB_lEEESI_SJ_NS4_8TiledMMAINS4_8MMA_AtomIJNS4_4SM904GMMA26MMA_64x128x16_F32F16F16_SSILNSN_5MajorE0ELSP_0ELNSN_7ScaleInE1ELSQ_1EEEEEENS4_6LayoutISC_NS5_IJNSA_ILi0EEESU_SU_EEEEENS5_IJNS4_10UnderscoreESX_SX_EEEEENS4_13SM90_TMA_LOADENS4_14ComposedLayoutINS4_7SwizzleILi3ELi4ELi3EEENS4_18smem_ptr_flag_bitsILi16EEENST_INS5_IJNSA_ILi8EEESF_EEENS5_IJSF_SB_EEEEEEEvNS4_8identityES10_S1A_vS1B_EENS_8epilogue10collective6detail29Sm90TmaWarpSpecializedAdapterINS1E_15DefaultEpilogueISI_SJ_SJ_NS1D_6thread17LinearCombinationISI_Li1EffLNS1I_9ScaleType4KindE0ELNS_15FloatRoundStyleE2ESI_EENS1_15EpilogueDefaultEEEEEvvEEEEvNT_6ParamsE)
        /*0420*/ 	.short	0x0210
        /*0422*/ 	.short	0x0470


	//----- nvinfo : EIATTR_SW_WAR
	.align		4
.L_45:
        /*0424*/ 	.byte	0x04, 0x36
        /*0426*/ 	.short	(.L_47 - .L_46)
.L_46:
        /*0428*/ 	.word	0x00000008
.L_47:


//--------------------- .nv.callgraph             --------------------------
	.section	.nv.callgraph,"",@"SHT_CUDA_CALLGRAPH"
	.align	4
	.sectionentsize	8
	.align		4
        /*0000*/ 	.word	0x00000000
	.align		4
        /*0004*/ 	.word	0xffffffff
	.align		4
        /*0008*/ 	.word	index@(_ZN7cutlass13device_kernelINS_4gemm6kernel13GemmUniversalIN4cute5tupleIJiiiiEEENS1_10collective13CollectiveMmaINS1_34MainloopSm90TmaGmmaWarpSpecializedILi7ENS5_IJNS4_1CILi1EEESB_SB_EEENS1_32KernelTmaWarpSpecializedPingpongEEENS5_IJNSA_ILi64EEENSA_ILi128EEESG_EEENS_6half_tENS5_IJlSB_lEEESI_SJ_NS4_8TiledMMAINS4_8MMA_AtomIJNS4_4SM904GMMA26MMA_64x128x16_F32F16F16_SSILNSN_5MajorE0ELSP_0ELNSN_7ScaleInE1ELSQ_1EEEEEENS4_6LayoutISC_NS5_IJNSA_ILi0EEESU_SU_EEEEENS5_IJNS4_10UnderscoreESX_SX_EEEEENS4_13SM90_TMA_LOADENS4_14ComposedLayoutINS4_7SwizzleILi3ELi4ELi3EEENS4_18smem_ptr_flag_bitsILi16EEENST_INS5_IJNSA_ILi8EEESF_EEENS5_IJSF_SB_EEEEEEEvNS4_8identityES10_S1A_vS1B_EENS_8epilogue10collective6detail29Sm90TmaWarpSpecializedAdapterINS1E_15DefaultEpilogueISI_SJ_SJ_NS1D_6thread17LinearCombinationISI_Li1EffLNS1I_9ScaleType4KindE0ELNS_15FloatRoundStyleE2ESI_EENS1_15EpilogueDefaultEEEEEvvEEEEvNT_6ParamsE)
	.align		4
        /*000c*/ 	.word	index@(__assertfail)
	.align		4
        /*0010*/ 	.word	0x00000000
	.align		4
        /*0014*/ 	.word	0xfffffffe
	.align		4
        /*0018*/ 	.word	0x00000000
	.align		4
        /*001c*/ 	.word	0xfffffffd
	.align		4
        /*0020*/ 	.word	0x00000000
	.align		4
        /*0024*/ 	.word	0xfffffffc


//--------------------- .nv.constant4             --------------------------
	.section	.nv.constant4,"a",@progbits
	.align	8
	.align		8
.nv.constant4:
        /*0000*/ 	.dword	__assertfail
	.align		8
        /*0008*/ 	.dword	__unnamed_1
	.align		8
        /*0010*/ 	.dword	_ZN40_INTERNAL_6007fc08_4_k_cu_8855d7a3_259504cuda3std3__45__cpo5beginE
	.align		8
        /*0018*/ 	.dword	_ZN40_INTERNAL_6007fc08_4_k_cu_8855d7a3_259504cuda3std3__45__cpo3endE
	.align		8
        /*0020*/ 	.dword	_ZN40_INTERNAL_6007fc08_4_k_cu_8855d7a3_259504cuda3std3__45__cpo6cbeginE
	.align		8
        /*0028*/ 	.dword	_ZN40_INTERNAL_6007fc08_4_k_cu_8855d7a3_259504cuda3std3__45__cpo4cendE
	.align		8
        /*0030*/ 	.dword	_ZN40_INTERNAL_6007fc08_4_k_cu_8855d7a3_259504cuda3std3__442_GLOBAL__N__6007fc08_4_k_cu_8855d7a3_259506ignoreE
	.align		8
        /*0038*/ 	.dword	_ZN40_INTERNAL_6007fc08_4_k_cu_8855d7a3_259504cuda3std3__419piecewise_constructE
	.align		8
        /*0040*/ 	.dword	_ZN40_INTERNAL_6007fc08_4_k_cu_8855d7a3_259504cuda3std3__48in_placeE
	.align		8
        /*0048*/ 	.dword	_ZN40_INTERNAL_6007fc08_4_k_cu_8855d7a3_259504cuda3std6ranges3__45__cpo4swapE
	.align		8
        /*0050*/ 	.dword	_ZN40_INTERNAL_6007fc08_4_k_cu_8855d7a3_259504cuda3std6ranges3__45__cpo9iter_moveE
	.align		8
        /*0058*/ 	.dword	_ZN40_INTERNAL_6007fc08_4_k_cu_8855d7a3_259504cute7productE
	.align		8
        /*0060*/ 	.dword	_ZN40_INTERNAL_6007fc08_4_k_cu_8855d7a3_259504cute1_E
	.align		8
        /*0068*/ 	.dword	$str$22
	.align		8
        /*0070*/ 	.dword	$str$23


//--------------------- .text._ZN7cutlass13device_kernelINS_4gemm6kernel13GemmUniversalIN4cute5tupleIJiiiiEEENS1_10collective13CollectiveMmaINS1_34MainloopSm90TmaGmmaWarpSpecializedILi7ENS5_IJNS4_1CILi1EEESB_SB_EEENS1_32KernelTmaWarpSpecializedPingpongEEENS5_IJNSA_ILi64EEENSA_ILi128EEESG_EEENS_6half_tENS5_IJlSB_lEEESI_SJ_NS4_8TiledMMAINS4_8MMA_AtomIJNS4_4SM904GMMA26MMA_64x128x16_F32F16F16_SSILNSN_5MajorE0ELSP_0ELNSN_7ScaleInE1ELSQ_1EEEEEENS4_6LayoutISC_NS5_IJNSA_ILi0EEESU_SU_EEEEENS5_IJNS4_10UnderscoreESX_SX_EEEEENS4_13SM90_TMA_LOADENS4_14ComposedLayoutINS4_7SwizzleILi3ELi4ELi3EEENS4_18smem_ptr_flag_bitsILi16EEENST_INS5_IJNSA_ILi8EEESF_EEENS5_IJSF_SB_EEEEEEEvNS4_8identityES10_S1A_vS1B_EENS_8epilogue10collective6detail29Sm90TmaWarpSpecializedAdapterINS1E_15DefaultEpilogueISI_SJ_SJ_NS1D_6thread17LinearCombinationISI_Li1EffLNS1I_9ScaleType4KindE0ELNS_15FloatRoundStyleE2ESI_EENS1_15EpilogueDefaultEEEEEvvEEEEvNT_6ParamsE --------------------------
	.section	.text._ZN7cutlass13device_kernelINS_4gemm6kernel13GemmUniversalIN4cute5tupleIJiiiiEEENS1_10collective13CollectiveMmaINS1_34MainloopSm90TmaGmmaWarpSpecializedILi7ENS5_IJNS4_1CILi1EEESB_SB_EEENS1_32KernelTmaWarpSpecializedPingpongEEENS5_IJNSA_ILi64EEENSA_ILi128EEESG_EEENS_6half_tENS5_IJlSB_lEEESI_SJ_NS4_8TiledMMAINS4_8MMA_AtomIJNS4_4SM904GMMA26MMA_64x128x16_F32F16F16_SSILNSN_5MajorE0ELSP_0ELNSN_7ScaleInE1ELSQ_1EEEEEENS4_6LayoutISC_NS5_IJNSA_ILi0EEESU_SU_EEEEENS5_IJNS4_10UnderscoreESX_SX_EEEEENS4_13SM90_TMA_LOADENS4_14ComposedLayoutINS4_7SwizzleILi3ELi4ELi3EEENS4_18smem_ptr_flag_bitsILi16EEENST_INS5_IJNSA_ILi8EEESF_EEENS5_IJSF_SB_EEEEEEEvNS4_8identityES10_S1A_vS1B_EENS_8epilogue10collective6detail29Sm90TmaWarpSpecializedAdapterINS1E_15DefaultEpilogueISI_SJ_SJ_NS1D_6thread17LinearCombinationISI_Li1EffLNS1I_9ScaleType4KindE0ELNS_15FloatRoundStyleE2ESI_EENS1_15EpilogueDefaultEEEEEvvEEEEvNT_6ParamsE,"ax",@progbits
	.align	128
.text._ZN7cutlass13device_kernelINS_4gemm6kernel13GemmUniversalIN4cute5tupleIJiiiiEEENS1_10collective13CollectiveMmaINS1_34MainloopSm90TmaGmmaWarpSpecializedILi7ENS5_IJNS4_1CILi1EEESB_SB_EEENS1_32KernelTmaWarpSpecializedPingpongEEENS5_IJNSA_ILi64EEENSA_ILi128EEESG_EEENS_6half_tENS5_IJlSB_lEEESI_SJ_NS4_8TiledMMAINS4_8MMA_AtomIJNS4_4SM904GMMA26MMA_64x128x16_F32F16F16_SSILNSN_5MajorE0ELSP_0ELNSN_7ScaleInE1ELSQ_1EEEEEENS4_6LayoutISC_NS5_IJNSA_ILi0EEESU_SU_EEEEENS5_IJNS4_10UnderscoreESX_SX_EEEEENS4_13SM90_TMA_LOADENS4_14ComposedLayoutINS4_7SwizzleILi3ELi4ELi3EEENS4_18smem_ptr_flag_bitsILi16EEENST_INS5_IJNSA_ILi8EEESF_EEENS5_IJSF_SB_EEEEEEEvNS4_8identityES10_S1A_vS1B_EENS_8epilogue10collective6detail29Sm90TmaWarpSpecializedAdapterINS1E_15DefaultEpilogueISI_SJ_SJ_NS1D_6thread17LinearCombinationISI_Li1EffLNS1I_9ScaleType4KindE0ELNS_15FloatRoundStyleE2ESI_EENS1_15EpilogueDefaultEEEEEvvEEEEvNT_6ParamsE:
        .type           _ZN7cutlass13device_kernelINS_4gemm6kernel13GemmUniversalIN4cute5tupleIJiiiiEEENS1_10collective13CollectiveMmaINS1_34MainloopSm90TmaGmmaWarpSpecializedILi7ENS5_IJNS4_1CILi1EEESB_SB_EEENS1_32KernelTmaWarpSpecializedPingpongEEENS5_IJNSA_ILi64EEENSA_ILi128EEESG_EEENS_6half_tENS5_IJlSB_lEEESI_SJ_NS4_8TiledMMAINS4_8MMA_AtomIJNS4_4SM904GMMA26MMA_64x128x16_F32F16F16_SSILNSN_5MajorE0ELSP_0ELNSN_7ScaleInE1ELSQ_1EEEEEENS4_6LayoutISC_NS5_IJNSA_ILi0EEESU_SU_EEEEENS5_IJNS4_10UnderscoreESX_SX_EEEEENS4_13SM90_TMA_LOADENS4_14ComposedLayoutINS4_7SwizzleILi3ELi4ELi3EEENS4_18smem_ptr_flag_bitsILi16EEENST_INS5_IJNSA_ILi8EEESF_EEENS5_IJSF_SB_EEEEEEEvNS4_8identityES10_S1A_vS1B_EENS_8epilogue10collective6detail29Sm90TmaWarpSpecializedAdapterINS1E_15DefaultEpilogueISI_SJ_SJ_NS1D_6thread17LinearCombinationISI_Li1EffLNS1I_9ScaleType4KindE0ELNS_15FloatRoundStyleE2ESI_EENS1_15EpilogueDefaultEEEEEvvEEEEvNT_6ParamsE,@function
        .size           _ZN7cutlass13device_kernelINS_4gemm6kernel13GemmUniversalIN4cute5tupleIJiiiiEEENS1_10collective13CollectiveMmaINS1_34MainloopSm90TmaGmmaWarpSpecializedILi7ENS5_IJNS4_1CILi1EEESB_SB_EEENS1_32KernelTmaWarpSpecializedPingpongEEENS5_IJNSA_ILi64EEENSA_ILi128EEESG_EEENS_6half_tENS5_IJlSB_lEEESI_SJ_NS4_8TiledMMAINS4_8MMA_AtomIJNS4_4SM904GMMA26MMA_64x128x16_F32F16F16_SSILNSN_5MajorE0ELSP_0ELNSN_7ScaleInE1ELSQ_1EEEEEENS4_6LayoutISC_NS5_IJNSA_ILi0EEESU_SU_EEEEENS5_IJNS4_10UnderscoreESX_SX_EEEEENS4_13SM90_TMA_LOADENS4_14ComposedLayoutINS4_7SwizzleILi3ELi4ELi3EEENS4_18smem_ptr_flag_bitsILi16EEENST_INS5_IJNSA_ILi8EEESF_EEENS5_IJSF_SB_EEEEEEEvNS4_8identityES10_S1A_vS1B_EENS_8epilogue10collective6detail29Sm90TmaWarpSpecializedAdapterINS1E_15DefaultEpilogueISI_SJ_SJ_NS1D_6thread17LinearCombinationISI_Li1EffLNS1I_9ScaleType4KindE0ELNS_15FloatRoundStyleE2ESI_EENS1_15EpilogueDefaultEEEEEvvEEEEvNT_6ParamsE,(.L_x_203 - _ZN7cutlass13device_kernelINS_4gemm6kernel13GemmUniversalIN4cute5tupleIJiiiiEEENS1_10collective13CollectiveMmaINS1_34MainloopSm90TmaGmmaWarpSpecializedILi7ENS5_IJNS4_1CILi1EEESB_SB_EEENS1_32KernelTmaWarpSpecializedPingpongEEENS5_IJNSA_ILi64EEENSA_ILi128EEESG_EEENS_6half_tENS5_IJlSB_lEEESI_SJ_NS4_8TiledMMAINS4_8MMA_AtomIJNS4_4SM904GMMA26MMA_64x128x16_F32F16F16_SSILNSN_5MajorE0ELSP_0ELNSN_7ScaleInE1ELSQ_1EEEEEENS4_6LayoutISC_NS5_IJNSA_ILi0EEESU_SU_EEEEENS5_IJNS4_10UnderscoreESX_SX_EEEEENS4_13SM90_TMA_LOADENS4_14ComposedLayoutINS4_7SwizzleILi3ELi4ELi3EEENS4_18smem_ptr_flag_bitsILi16EEENST_INS5_IJNSA_ILi8EEESF_EEENS5_IJSF_SB_EEEEEEEvNS4_8identityES10_S1A_vS1B_EENS_8epilogue10collective6detail29Sm90TmaWarpSpecializedAdapterINS1E_15DefaultEpilogueISI_SJ_SJ_NS1D_6thread17LinearCombinationISI_Li1EffLNS1I_9ScaleType4KindE0ELNS_15FloatRoundStyleE2ESI_EENS1_15EpilogueDefaultEEEEEvvEEEEvNT_6ParamsE)
        .other          _ZN7cutlass13device_kernelINS_4gemm6kernel13GemmUniversalIN4cute5tupleIJiiiiEEENS1_10collective13CollectiveMmaINS1_34MainloopSm90TmaGmmaWarpSpecializedILi7ENS5_IJNS4_1CILi1EEESB_SB_EEENS1_32KernelTmaWarpSpecializedPingpongEEENS5_IJNSA_ILi64EEENSA_ILi128EEESG_EEENS_6half_tENS5_IJlSB_lEEESI_SJ_NS4_8TiledMMAINS4_8MMA_AtomIJNS4_4SM904GMMA26MMA_64x128x16_F32F16F16_SSILNSN_5MajorE0ELSP_0ELNSN_7ScaleInE1ELSQ_1EEEEEENS4_6LayoutISC_NS5_IJNSA_ILi0EEESU_SU_EEEEENS5_IJNS4_10UnderscoreESX_SX_EEEEENS4_13SM90_TMA_LOADENS4_14ComposedLayoutINS4_7SwizzleILi3ELi4ELi3EEENS4_18smem_ptr_flag_bitsILi16EEENST_INS5_IJNSA_ILi8EEESF_EEENS5_IJSF_SB_EEEEEEEvNS4_8identityES10_S1A_vS1B_EENS_8epilogue10collective6detail29Sm90TmaWarpSpecializedAdapterINS1E_15DefaultEpilogueISI_SJ_SJ_NS1D_6thread17LinearCombinationISI_Li1EffLNS1I_9ScaleType4KindE0ELNS_15FloatRoundStyleE2ESI_EENS1_15EpilogueDefaultEEEEEvvEEEEvNT_6ParamsE,@"STO_CUDA_ENTRY STV_DEFAULT"
_ZN7cutlass13device_kernelINS_4gemm6kernel13GemmUniversalIN4cute5tupleIJiiiiEEENS1_10collective13CollectiveMmaINS1_34MainloopSm90TmaGmmaWarpSpecializedILi7ENS5_IJNS4_1CILi1EEESB_SB_EEENS1_32KernelTmaWarpSpecializedPingpongEEENS5_IJNSA_ILi64EEENSA_ILi128EEESG_EEENS_6half_tENS5_IJlSB_lEEESI_SJ_NS4_8TiledMMAINS4_8MMA_AtomIJNS4_4SM904GMMA26MMA_64x128x16_F32F16F16_SSILNSN_5MajorE0ELSP_0ELNSN_7ScaleInE1ELSQ_1EEEEEENS4_6LayoutISC_NS5_IJNSA_ILi0EEESU_SU_EEEEENS5_IJNS4_10UnderscoreESX_SX_EEEEENS4_13SM90_TMA_LOADENS4_14ComposedLayoutINS4_7SwizzleILi3ELi4ELi3EEENS4_18smem_ptr_flag_bitsILi16EEENST_INS5_IJNSA_ILi8EEESF_EEENS5_IJSF_SB_EEEEEEEvNS4_8identityES10_S1A_vS1B_EENS_8epilogue10collective6detail29Sm90TmaWarpSpecializedAdapterINS1E_15DefaultEpilogueISI_SJ_SJ_NS1D_6thread17LinearCombinationISI_Li1EffLNS1I_9ScaleType4KindE0ELNS_15FloatRoundStyleE2ESI_EENS1_15EpilogueDefaultEEEEEvvEEEEvNT_6ParamsE:
[----:B------:R-:W0:Y:S02]  /*0000*/  LDC R1, c[0x0][0x28] ;  /* 0x00000a00ff017b82 */ /* 0x000e240000000800 */
[----:B0-----:R-:W-:Y:S01]  /*0010*/  VIADD R1, R1, 0xfffffff8 ;  /* 0xfffffff801017836 */ /* 0x001fe20000000000 */
[----:B------:R-:W0:Y:S01]  /*0020*/  S2R R4, SR_TID.X ;  /* 0x0000000000047919 */ /* 0x000e220000002100 */
[----:B------:R-:W-:Y:S01]  /*0030*/  ELECT P0, URZ, PT ;  /* 0x00000000003f782f */ /* 0x000fe20003800000 */
[----:B------:R-:W-:Y:S01]  /*0040*/  BSSY B0, `(.L_x_0) ;  /* 0x000000f000007945 */ /* 0x000fe20003800000 */
[--C-:B0-----:R-:W-:Y:S02]  /*0050*/  SHF.R.U32.HI R0, RZ, 0x5, R4.reuse ;  /* 0x00000005ff007819 */ /* 0x101fe40000011604 */
[----:B------:R-:W-:-:S03]  /*0060*/  SHF.R.U32.HI R5, RZ, 0x7, R4 ;  /* 0x00000007ff057819 */ /* 0x000fc60000011604 */
[----:B------:R-:W0:Y:S04]  /*0070*/  SHFL.IDX PT, R2, R0, RZ, 0x1f ;  /* 0x00001fff00027589 */ /* 0x000e2800000e0000 */
[----:B------:R1:W2:Y:S01]  /*0080*/  SHFL.IDX PT, R7, R5, RZ, 0x1f ;  /* 0x00001fff05077589 */ /* 0x0002a200000e0000 */
[----:B0-----:R-:W-:-:S13]  /*0090*/  ISETP.NE.OR P0, PT, R2, RZ, !P0 ;  /* 0x000000ff0200720c */ /* 0x001fda0004705670 */
[----:B-12---:R-:W-:Y:S05]  /*00a0*/  @P0 BRA `(.L_x_1) ;  /* 0x0000000000200947 */ /* 0x006fea0003800000 */
[----:B------:R-:W-:Y:S02]  /*00b0*/  ULDC.64 UR4, c[0x0][0x198] ;  /* 0x0000660000047ab9 */ /* 0x000fe40000000a00 */
[----:B------:R-:W-:Y:S02]  /*00c0*/  UIADD3 UR6, UP0, UR4, 0xf0, URZ ;  /* 0x000000f004067890 */ /* 0x000fe4000ff1e03f */
[----:B------:R-:W-:Y:S02]  /*00d0*/  UIADD3 UR4, UP1, UR4, 0x1f0, URZ ;  /* 0x000001f004047890 */ /* 0x000fe4000ff3e03f */
[----:B------:R-:W-:Y:S02]  /*00e0*/  UIADD3.X UR7, URZ, UR5, URZ, UP0, !UPT ;  /* 0x000000053f077290 */ /* 0x000fe400087fe43f */
[----:B------:R-:W-:-:S07]  /*00f0*/  UIADD3.X UR5, URZ, UR5, URZ, UP1, !UPT ;  /* 0x000000053f057290 */ /* 0x000fce0008ffe43f */
[----:B------:R0:W-:Y:S02]  /*0100*/  UTMACCTL.PF [UR6] ;  /* 0x00000000060079b9 */ /* 0x0001e40008040000 */
[----:B------:R0:W-:Y:S02]  /*0110*/  UTMACCTL.PF [UR4] ;  /* 0x00000000040079b9 */ /* 0x0001e40008040000 */
[----:B0-----:R-:W-:Y:S01]  /*0120*/  NOP ;  /* 0x0000000000007918 */ /* 0x001fe20000000000 */
.L_x_1:
[----:B------:R-:W-:Y:S05]  /*0130*/  BSYNC B0 ;  /* 0x0000000000007941 */ /* 0x000fea0003800000 */
.L_x_0:
[----:B------:R-:W0:Y:S02]  /*0140*/  SHFL.IDX PT, R3, R0, RZ, 0x1f ;  /* 0x00001fff00037589 */ /* 0x000e2400000e0000 */
[----:B0-----:R-:W-:-:S13]  /*0150*/  ISETP.NE.AND P0, PT, R3, RZ, PT ;  /* 0x000000ff0300720c */ /* 0x001fda0003f05270 */
[----:B------:R-:W-:Y:S05]  /*0160*/  @P0 BRA `(.L_x_2) ;  /* 0x0000000000700947 */ /* 0x000fea0003800000 */
[----:B------:R-:W0:Y:S01]  /*0170*/  S2UR UR8, SR_CgaCtaId ;  /* 0x00000000000879c3 */ /* 0x000e220000008800 */
[----:B------:R-:W-:Y:S01]  /*0180*/  UMOV UR4, 0x400 ;  /* 0x0000040000047882 */ /* 0x000fe20000000000 */
[----:B------:R-:W-:Y:S01]  /*0190*/  UMOV UR5, 0x1 ;  /* 0x0000000100057882 */ /* 0x000fe20000000000 */
[----:B------:R-:W-:Y:S01]  /*01a0*/  UMOV UR6, 0x80 ;  /* 0x0000008000067882 */ /* 0x000fe20000000000 */
[----:B------:R-:W-:Y:S01]  /*01b0*/  ELECT P0, URZ, PT ;  /* 0x00000000003f782f */ /* 0x000fe20003800000 */
[----:B------:R-:W-:-:S04]  /*01c0*/  UIADD3 UR6, -UR6, 0x100000, URZ ;  /* 0x0010000006067890 */ /* 0x000fc8000fffe13f */
[----:B------:R-:W-:Y:S02]  /*01d0*/  USHF.L.U32 UR7, UR6, 0xb, URZ ;  /* 0x0000000b06077899 */ /* 0x000fe4000800063f */
[----:B------:R-:W-:Y:S02]  /*01e0*/  USHF.L.U32 UR6, UR6, 0x1, URZ ;  /* 0x0000000106067899 */ /* 0x000fe4000800063f */
[----:B0-----:R-:W-:Y:S02]  /*01f0*/  ULEA UR8, UR8, UR4, 0x18 ;  /* 0x0000000408087291 */ /* 0x001fe4000f8ec03f */
[----:B------:R-:W-:-:S04]  /*0200*/  UIADD3 UR4, -UR5, 0x100000, URZ ;  /* 0x0010000005047890 */ /* 0x000fc8000fffe13f */
[----:B------:R-:W-:Y:S02]  /*0210*/  USHF.L.U32 UR5, UR4, 0xb, URZ ;  /* 0x0000000b04057899 */ /* 0x000fe4000800063f */
[----:B------:R-:W-:Y:S01]  /*0220*/  USHF.L.U32 UR4, UR4, 0x1, URZ ;  /* 0x0000000104047899 */ /* 0x000fe2000800063f */
[----:B------:R-:W0:Y:S11]  /*0230*/  FENCE.VIEW.ASYNC.S ;  /* 0x00000000000073c6 */ /* 0x000e360000000000 */
[----:B0-----:R0:W1:Y:S01]  /*0240*/  SYNCS.EXCH.64 URZ, [UR8], UR4 ;  /* 0x00000004083f75b2 */ /* 0x0010620008000100 */
[----:B------:R0:W2:Y:S01]  /*0250*/  SYNCS.EXCH.64 URZ, [UR8+0x38], UR6 ;  /* 0x00003806083f75b2 */ /* 0x0000a20008000100 */
[----:B------:R0:W3:Y:S01]  /*0260*/  SYNCS.EXCH.64 URZ, [UR8+0x8], UR4 ;  /* 0x00000804083f75b2 */ /* 0x0000e20008000100 */
[----:B------:R0:W4:Y:S01]  /*0270*/  SYNCS.EXCH.64 URZ, [UR8+0x40], UR6 ;  /* 0x00004006083f75b2 */ /* 0x0001220008000100 */
[----:B------:R0:W0:Y:S01]  /*0280*/  SYNCS.EXCH.64 URZ, [UR8+0x10], UR4 ;  /* 0x00001004083f75b2 */ /* 0x0000220008000100 */
        /* <DEDUP_REMOVED lines=9> */
[----:B------:R-:W-:Y:S01]  /*0320*/  NOP ;  /* 0x0000000000007918 */ /* 0x000fe20000000000 */
.L_x_2:
[----:B------:R-:W5:Y:S01]  /*0330*/  SHFL.IDX PT, R6, R0, RZ, 0x1f ;  /* 0x00001fff00067589 */ /* 0x000f6200000e0000 */
[----:B------:R-:W-:Y:S01]  /*0340*/  ELECT P0, URZ, PT ;  /* 0x00000000003f782f */ /* 0x000fe20003800000 */
[----:B------:R-:W-:Y:S01]  /*0350*/  NOP ;  /* 0x0000000000007918 */ /* 0x000fe20000000000 */
[----:B------:R-:W-:Y:S01]  /*0360*/  ELECT P1, URZ, PT ;  /* 0x00000000003f782f */ /* 0x000fe20003820000 */
[----:B------:R-:W1:Y:S01]  /*0370*/  SHFL.IDX PT, R3, R0, RZ, 0x1f ;  /* 0x00001fff00037589 */ /* 0x000e6200000e0000 */
[----:B0-----:R-:W-:Y:S01]  /*0380*/  UMOV UR4, 0x20 ;  /* 0x0000002000047882 */ /* 0x001fe20000000000 */
[----:B------:R-:W-:Y:S01]  /*0390*/  UMOV UR11, 0x80 ;  /* 0x00000080000b7882 */ /* 0x000fe20000000000 */
[----:B------:R-:W-:Y:S01]  /*03a0*/  NOP ;  /* 0x0000000000007918 */ /* 0x000fe20000000000 */
[----:B------:R-:W0:Y:S01]  /*03b0*/  SHFL.IDX PT, R5, R5, RZ, 0x1f ;  /* 0x00001fff05057589 */ /* 0x000e2200000e0000 */
[C---:B------:R-:W-:Y:S01]  /*03c0*/  VIADD R31, R7.reuse, 0xffffffff ;  /* 0xffffffff071f7836 */ /* 0x040fe20000000000 */
[----:B------:R-:W-:Y:S01]  /*03d0*/  ULDC.64 UR36, c[0x0][0x208] ;  /* 0x0000820000247ab9 */ /* 0x000fe20000000a00 */
[----:B------:R-:W-:-:S03]  /*03e0*/  ISETP.NE.AND P2, PT, R7, RZ, PT ;  /* 0x000000ff0700720c */ /* 0x000fc60003f45270 */
[----:B------:R-:W-:Y:S02]  /*03f0*/  ISETP.GE.U32.AND P3, PT, R31, 0x2, PT ;  /* 0x000000021f00780c */ /* 0x000fe40003f66070 */
[----:B-----5:R-:W-:Y:S02]  /*0400*/  ISETP.NE.OR P0, PT, R6, RZ, !P0 ;  /* 0x000000ff0600720c */ /* 0x020fe40004705670 */
[----:B-1----:R-:W-:Y:S02]  /*0410*/  ISETP.NE.OR P1, PT, R3, RZ, !P1 ;  /* 0x000000ff0300720c */ /* 0x002fe40004f25670 */
[----:B------:R-:W-:Y:S02]  /*0420*/  SHF.R.S32.HI R3, RZ, 0x1f, R2 ;  /* 0x0000001fff037819 */ /* 0x000fe40000011402 */
[----:B0-----:R-:W-:Y:S02]  /*0430*/  R2UR UR43, R5 ;  /* 0x00000000052b72ca */ /* 0x001fe400000e0000 */
[----:B------:R-:W-:-:S05]  /*0440*/  LEA.HI R3, R3, R2, RZ, 0x2 ;  /* 0x0000000203037211 */ /* 0x000fca00078f10ff */
[----:B------:R-:W-:Y:S01]  /*0450*/  VOTEU.ALL UP0, P0 ;  /* 0x00000000003f7886 */ /* 0x000fe20000000000 */
[----:B------:R-:W-:Y:S01]  /*0460*/  LOP3.LUT R3, R3, 0xfffffffc, RZ, 0xc0, !PT ;  /* 0xfffffffc03037812 */ /* 0x000fe200078ec0ff */
[----:B------:R-:W-:-:S03]  /*0470*/  VOTEU.ALL UP1, P1 ;  /* 0x00000000003f7886 */ /* 0x000fc60000820000 */
[----:B------:R-:W0:Y:S01]  /*0480*/  @!UP0 S2UR UR7, SR_CgaCtaId ;  /* 0x00000000000789c3 */ /* 0x000e220000008800 */
[----:B------:R-:W-:Y:S01]  /*0490*/  @!UP0 UMOV UR6, 0x400 ;  /* 0x0000040000068882 */ /* 0x000fe20000000000 */
[----:B------:R-:W-:-:S04]  /*04a0*/  @!UP0 UIADD3 UR4, -UR4, 0x100000, URZ ;  /* 0x0010000004048890 */ /* 0x000fc8000fffe13f */
[----:B------:R-:W-:Y:S02]  /*04b0*/  @!UP0 USHF.L.U32 UR5, UR4, 0xb, URZ ;  /* 0x0000000b04058899 */ /* 0x000fe4000800063f */
[----:B------:R-:W-:Y:S01]  /*04c0*/  @!UP0 USHF.L.U32 UR4, UR4, 0x1, URZ ;  /* 0x0000000104048899 */ /* 0x000fe2000800063f */
[----:B------:R-:W-:Y:S01]  /*04d0*/  IMAD.IADD R14, R2, 0x1, -R3 ;  /* 0x00000001020e7824 */ /* 0x000fe200078e0a03 */
[----:B------:R-:W-:Y:S01]  /*04e0*/  @!UP1 UMOV UR9, 0x400 ;  /* 0x0000040000099882 */ /* 0x000fe20000000000 */
[----:B------:R-:W-:Y:S01]  /*04f0*/  VOTEU.ALL UP2, P1 ;  /* 0x00000000003f7886 */ /* 0x000fe20000840000 */
[----:B------:R-:W-:Y:S01]  /*0500*/  VOTEU.ALL UP3, P1 ;  /* 0x00000000003f7886 */ /* 0x000fe20000860000 */
[----:B------:R-:W-:Y:S01]  /*0510*/  VOTEU.ALL UP4, P1 ;  /* 0x00000000003f7886 */ /* 0x000fe20000880000 */
[----:B------:R-:W1:Y:S01]  /*0520*/  @!UP1 S2UR UR10, SR_CgaCtaId ;  /* 0x00000000000a99c3 */ /* 0x000e620000008800 */
[----:B------:R-:W-:Y:S01]  /*0530*/  VOTEU.ALL UP5, P1 ;  /* 0x00000000003f7886 */ /* 0x000fe200008a0000 */
[----:B------:R-:W-:-:S04]  /*0540*/  SHF.R.S32.HI R3, RZ, 0x1f, R4 ;  /* 0x0000001fff037819 */ /* 0x000fc80000011404 */
[----:B------:R-:W-:-:S04]  /*0550*/  LEA.HI R3, R3, R4, RZ, 0x7 ;  /* 0x0000000403037211 */ /* 0x000fc800078f38ff */
[----:B------:R-:W-:-:S05]  /*0560*/  LOP3.LUT R3, R3, 0xffffff80, RZ, 0xc0, !PT ;  /* 0xffffff8003037812 */ /* 0x000fca00078ec0ff */
[----:B------:R-:W-:Y:S01]  /*0570*/  IMAD.IADD R5, R4, 0x1, -R3 ;  /* 0x0000000104057824 */ /* 0x000fe200078e0a03 */
[----:B0-----:R-:W-:Y:S02]  /*0580*/  @!UP0 ULEA UR8, UR7, UR6, 0x18 ;  /* 0x0000000607088291 */ /* 0x001fe4000f8ec03f */
[----:B------:R-:W-:-:S04]  /*0590*/  @!UP1 UIADD3 UR6, -UR11, 0x100000, URZ ;  /* 0x001000000b069890 */ /* 0x000fc8000fffe13f */
[----:B------:R-:W-:Y:S02]  /*05a0*/  @!UP1 USHF.L.U32 UR7, UR6, 0xb, URZ ;  /* 0x0000000b06079899 */ /* 0x000fe4000800063f */
[----:B------:R-:W-:Y:S01]  /*05b0*/  @!UP1 USHF.L.U32 UR6, UR6, 0x1, URZ ;  /* 0x0000000106069899 */ /* 0x000fe2000800063f */
[----:B------:R-:W-:Y:S01]  /*05c0*/  VOTEU.ALL UP0, P0 ;  /* 0x00000000003f7886 */ /* 0x000fe20000000000 */
[----:B-1----:R-:W-:Y:S01]  /*05d0*/  @!UP1 ULEA UR9, UR10, UR9, 0x18 ;  /* 0x000000090a099291 */ /* 0x002fe2000f8ec03f */
[----:B------:R-:W-:Y:S02]  /*05e0*/  VOTEU.ALL UP1, P0 ;  /* 0x00000000003f7886 */ /* 0x000fe40000020000 */
[----:B------:R-:W-:Y:S01]  /*05f0*/  ULDC.64 UR10, c[0x0][0x598] ;  /* 0x00016600000a7ab9 */ /* 0x000fe20000000a00 */
[----:B------:R-:W-:Y:S01]  /*0600*/  ISETP.NE.AND P0, PT, R14, 0x3, PT ;  /* 0x000000030e00780c */ /* 0x000fe20003f05270 */
[----:B------:R-:W0:Y:S02]  /*0610*/  FENCE.VIEW.ASYNC.S ;  /* 0x00000000000073c6 */ /* 0x000e240000000000 */
[----:B0-----:R0:W2:Y:S01]  /*0620*/  @!UP0 SYNCS.EXCH.64 URZ, [UR8+0xa0], UR4 ;  /* 0x0000a004083f85b2 */ /* 0x0010a20008000100 */
[----:B------:R-:W-:-:S02]  /*0630*/  ISETP.NE.U32.AND P1, PT, RZ, UR10, PT ;  /* 0x0000000aff007c0c */ /* 0x000fc4000bf25070 */
[----:B------:R-:W-:Y:S02]  /*0640*/  ISETP.EQ.OR P0, PT, R14, RZ, !P0 ;  /* 0x000000ff0e00720c */ /* 0x000fe40004702670 */
[----:B------:R-:W-:Y:S02]  /*0650*/  ISETP.NE.AND.EX P1, PT, RZ, UR11, PT, P1 ;  /* 0x0000000bff007c0c */ /* 0x000fe4000bf25310 */
[----:B------:R-:W-:-:S04]  /*0660*/  ISETP.EQ.AND P0, PT, R7, RZ, P0 ;  /* 0x000000ff0700720c */ /* 0x000fc80000702270 */
[----:B------:R-:W-:-:S04]  /*0670*/  SEL R23, RZ, 0x1, !P0 ;  /* 0x00000001ff177807 */ /* 0x000fc80004000000 */
[----:B------:R-:W-:Y:S01]  /*0680*/  SEL R23, R23, 0x2, P3 ;  /* 0x0000000217177807 */ /* 0x000fe20001800000 */
[----:B------:R0:W2:Y:S01]  /*0690*/  @!UP1 SYNCS.EXCH.64 URZ, [UR8+0xa8], UR4 ;  /* 0x0000a804083f95b2 */ /* 0x0000a20008000100 */
[----:B------:R-:W-:Y:S01]  /*06a0*/  NOP ;  /* 0x0000000000007918 */ /* 0x000fe20000000000 */
[----:B------:R0:W2:Y:S01]  /*06b0*/  @!UP2 SYNCS.EXCH.64 URZ, [UR9+0x80], UR6 ;  /* 0x00008006093fa5b2 */ /* 0x0000a20008000100 */
[----:B------:R0:W2:Y:S01]  /*06c0*/  @!UP3 SYNCS.EXCH.64 URZ, [UR9+0x88], UR6 ;  /* 0x00008806093fb5b2 */ /* 0x0000a20008000100 */
[----:B------:R0:W2:Y:S01]  /*06d0*/  @!UP4 SYNCS.EXCH.64 URZ, [UR9+0x90], UR6 ;  /* 0x00009006093fc5b2 */ /* 0x0000a20008000100 */
[----:B------:R0:W2:Y:S01]  /*06e0*/  @!UP5 SYNCS.EXCH.64 URZ, [UR9+0x98], UR6 ;  /* 0x00009806093fd5b2 */ /* 0x0000a20008000100 */
[----:B------:R-:W-:Y:S01]  /*06f0*/  NOP ;  /* 0x0000000000007918 */ /* 0x000fe20000000000 */
[----:B--234-:R-:W-:Y:S06]  /*0700*/  BAR.SYNC.DEFER_BLOCKING 0x0 ;  /* 0x0000000000007b1d */ /* 0x01cfec0000010000 */
[----:B0-----:R-:W-:Y:S05]  /*0710*/  @!P1 BRA `(.L_x_3) ;  /* 0x00000000001c9947 */ /* 0x001fea0003800000 */
[----:B------:R-:W0:Y:S02]  /*0720*/  LDC.64 R2, c[0x0][0x598] ;  /* 0x00016600ff027b82 */ /* 0x000e240000000a00 */
[----:B0-----:R-:W2:Y:S02]  /*0730*/  LDG.E.64 R2, desc[UR36][R2.64] ;  /* 0x0000002402027981 */ /* 0x001ea4000c1e1b00 */
[----:B--2---:R-:W-:-:S04]  /*0740*/  ISETP.NE.U32.AND P0, PT, R2, RZ, PT ;  /* 0x000000ff0200720c */ /* 0x004fc80003f05070 */
[----:B------:R-:W-:-:S13]  /*0750*/  ISETP.NE.AND.EX P0, PT, R3, RZ, PT, P0 ;  /* 0x000000ff0300720c */ /* 0x000fda0003f05300 */
[----:B------:R-:W-:Y:S05]  /*0760*/  @!P0 BRA `(.L_x_3) ;  /* 0x0000000000088947 */ /* 0x000fea0003800000 */
[----:B------:R1:W5:Y:S01]  /*0770*/  LD.E R88, desc[UR36][R2.64] ;  /* 0x0000002402587980 */ /* 0x000362000c101900 */
[----:B------:R-:W-:Y:S05]  /*0780*/  BRA `(.L_x_4) ;  /* 0x0000000000247947 */ /* 0x000fea0003800000 */
.L_x_3:
[----:B------:R-:W-:Y:S02]  /*0790*/  ULDC.64 UR4, c[0x0][0x588] ;  /* 0x0001620000047ab9 */ /* 0x000fe40000000a00 */
[----:B------:R-:W-:-:S04]  /*07a0*/  ISETP.NE.U32.AND P0, PT, RZ, UR4, PT ;  /* 0x00000004ff007c0c */ /* 0x000fc8000bf05070 */
[----:B------:R-:W-:-:S13]  /*07b0*/  ISETP.NE.AND.EX P0, PT, RZ, UR5, PT, P0 ;  /* 0x00000005ff007c0c */ /* 0x000fda000bf05300 */
[----:B------:R-:W-:Y:S05]  /*07c0*/  @!P0 BRA `(.L_x_5) ;  /* 0x00000000000c8947 */ /* 0x000fea0003800000 */
[----:B------:R-:W0:Y:S02]  /*07d0*/  LDC.64 R88, c[0x0][0x588] ;  /* 0x00016200ff587b82 */ /* 0x000e240000000a00 */
[----:B0-----:R0:W5:Y:S01]  /*07e0*/  LDG.E R88, desc[UR36][R88.64] ;  /* 0x0000002458587981 */ /* 0x001162000c1e1900 */
[----:B------:R-:W-:Y:S05]  /*07f0*/  BRA `(.L_x_4) ;  /* 0x0000000000087947 */ /* 0x000fea0003800000 */
.L_x_5:
[----:B------:R-:W-:Y:S02]  /*0800*/  ULDC UR4, c[0x0][0x580] ;  /* 0x0001600000047ab9 */ /* 0x000fe40000000800 */
[----:B------:R-:W-:-:S07]  /*0810*/  IMAD.U32 R88, RZ, RZ, UR4 ;  /* 0x00000004ff587e24 */ /* 0x000fce000f8e00ff */
.L_x_4:
[----:B------:R-:W-:Y:S02]  /*0820*/  ULDC.64 UR4, c[0x0][0x5a0] ;  /* 0x0001680000047ab9 */ /* 0x000fe40000000a00 */
[----:B------:R-:W-:-:S04]  /*0830*/  ISETP.NE.U32.AND P0, PT, RZ, UR4, PT ;  /* 0x00000004ff007c0c */ /* 0x000fc8000bf05070 */
[----:B------:R-:W-:-:S13]  /*0840*/  ISETP.NE.AND.EX P0, PT, RZ, UR5, PT, P0 ;  /* 0x00000005ff007c0c */ /* 0x000fda000bf05300 */
[----:B------:R-:W-:Y:S05]  /*0850*/  @!P0 BRA `(.L_x_6) ;  /* 0x00000000001c8947 */ /* 0x000fea0003800000 */
[----:B-1----:R-:W1:Y:S02]  /*0860*/  LDC.64 R2, c[0x0][0x5a0] ;  /* 0x00016800ff027b82 */ /* 0x002e640000000a00 */
[----:B-1----:R-:W2:Y:S02]  /*0870*/  LDG.E.64 R2, desc[UR36][R2.64] ;  /* 0x0000002402027981 */ /* 0x002ea4000c1e1b00 */
[----:B--2---:R-:W-:-:S04]  /*0880*/  ISETP.NE.U32.AND P0, PT, R2, RZ, PT ;  /* 0x000000ff0200720c */ /* 0x004fc80003f05070 */
[----:B------:R-:W-:-:S13]  /*0890*/  ISETP.NE.AND.EX P0, PT, R3, RZ, PT, P0 ;  /* 0x000000ff0300720c */ /* 0x000fda0003f05300 */
[----:B------:R-:W-:Y:S05]  /*08a0*/  @!P0 BRA `(.L_x_6) ;  /* 0x0000000000088947 */ /* 0x000fea0003800000 */
[----:B0-----:R2:W5:Y:S01]  /*08b0*/  LD.E R89, desc[UR36][R2.64] ;  /* 0x0000002402597980 */ /* 0x001562000c101900 */
[----:B------:R-:W-:Y:S05]  /*08c0*/  BRA `(.L_x_7) ;  /* 0x0000000000247947 */ /* 0x000fea0003800000 */
.L_x_6:
[----:B------:R-:W-:Y:S02]  /*08d0*/  ULDC.64 UR4, c[0x0][0x590] ;  /* 0x0001640000047ab9 */ /* 0x000fe40000000a00 */
[----:B------:R-:W-:-:S04]  /*08e0*/  ISETP.NE.U32.AND P0, PT, RZ, UR4, PT ;  /* 0x00000004ff007c0c */ /* 0x000fc8000bf05070 */
[----:B------:R-:W-:-:S13]  /*08f0*/  ISETP.NE.AND.EX P0, PT, RZ, UR5, PT, P0 ;  /* 0x00000005ff007c0c */ /* 0x000fda000bf05300 */
[----:B------:R-:W-:Y:S05]  /*0900*/  @!P0 BRA `(.L_x_8) ;  /* 0x00000000000c8947 */ /* 0x000fea0003800000 */
[----:B-1----:R-:W0:Y:S02]  /*0910*/  LDC.64 R2, c[0x0][0x590] ;  /* 0x00016400ff027b82 */ /* 0x002e240000000a00 */
[----:B0-----:R0:W5:Y:S01]  /*0920*/  LDG.E R89, desc[UR36][R2.64] ;  /* 0x0000002402597981 */ /* 0x001162000c1e1900 */
[----:B------:R-:W-:Y:S05]  /*0930*/  BRA `(.L_x_7) ;  /* 0x0000000000087947 */ /* 0x000fea0003800000 */
.L_x_8:
[----:B------:R-:W-:Y:S02]  /*0940*/  ULDC UR4, c[0x0][0x584] ;  /* 0x0001610000047ab9 */ /* 0x000fe40000000800 */
[----:B0-----:R-:W-:-:S07]  /*0950*/  IMAD.U32 R89, RZ, RZ, UR4 ;  /* 0x00000004ff597e24 */ /* 0x001fce000f8e00ff */
.L_x_7:
[----:B012---:R-:W0:Y:S01]  /*0960*/  LDC R2, c[0x0][0x65c] ;  /* 0x00019700ff027b82 */ /* 0x007e220000000800 */
[----:B------:R-:W1:Y:S01]  /*0970*/  S2R R15, SR_CTAID.Y ;  /* 0x00000000000f7919 */ /* 0x000e620000002600 */
[----:B------:R-:W-:Y:S01]  /*0980*/  ULDC UR6, c[0x0][0x28c] ;  /* 0x0000a30000067ab9 */ /* 0x000fe20000000800 */
[----:B------:R-:W-:Y:S01]  /*0990*/  ISETP.NE.AND P0, PT, R7, 0x2, PT ;  /* 0x000000020700780c */ /* 0x000fe20003f05270 */
[----:B------:R-:W-:Y:S01]  /*09a0*/  UIADD3 UR6, UR6, 0x7f, URZ ;  /* 0x0000007f06067890 */ /* 0x000fe2000fffe03f */
[----:B------:R-:W2:Y:S01]  /*09b0*/  S2R R6, SR_CTAID.X ;  /* 0x0000000000067919 */ /* 0x000ea20000002500 */
[----:B------:R-:W-:Y:S01]  /*09c0*/  UMOV UR38, URZ ;  /* 0x0000003f00267c82 */ /* 0x000fe20008000000 */
[----:B------:R-:W-:Y:S01]  /*09d0*/  UMOV UR39, URZ ;  /* 0x0000003f00277c82 */ /* 0x000fe20008000000 */
[----:B------:R-:W-:Y:S01]  /*09e0*/  USHF.R.S32.HI UR7, URZ, 0x1f, UR6 ;  /* 0x0000001f3f077899 */ /* 0x000fe20008011406 */
[----:B------:R-:W-:-:S03]  /*09f0*/  ULDC.64 UR8, c[0x0][0x650] ;  /* 0x0001940000087ab9 */ /* 0x000fc60000000a00 */
[----:B------:R-:W-:-:S04]  /*0a00*/  ULEA.HI UR7, UR7, UR6, URZ, 0x7 ;  /* 0x0000000607077291 */ /* 0x000fc8000f8f383f */
[----:B------:R-:W-:Y:S01]  /*0a10*/  USHF.R.S32.HI UR40, URZ, 0x7, UR7 ;  /* 0x000000073f287899 */ /* 0x000fe20008011407 */
[----:B0-----:R-:W-:-:S13]  /*0a20*/  ISETP.NE.AND P1, PT, R2, 0x1, PT ;  /* 0x000000010200780c */ /* 0x001fda0003f25270 */
[----:B------:R-:W2:Y:S01]  /*0a30*/  @P1 LDC R17, c[0x0][0x10] ;  /* 0x00000400ff111b82 */ /* 0x000ea20000000800 */
[----:B-1----:R-:W-:Y:S02]  /*0a40*/  @P1 IMAD.MOV.U32 R8, RZ, RZ, R15 ;  /* 0x000000ffff081224 */ /* 0x002fe400078e000f */
[----:B------:R-:W-:Y:S02]  /*0a50*/  @P1 IMAD.MOV.U32 R9, RZ, RZ, RZ ;  /* 0x000000ffff091224 */ /* 0x000fe400078e00ff */
[----:B------:R-:W-:-:S03]  /*0a60*/  @P1 IMAD.MOV.U32 R7, RZ, RZ, RZ ;  /* 0x000000ffff071224 */ /* 0x000fc600078e00ff */
[----:B------:R-:W0:Y:S01]  /*0a70*/  @!P1 LDC R3, c[0x0][0xc] ;  /* 0x00000300ff039b82 */ /* 0x000e220000000800 */
[----:B------:R-:W-:Y:S01]  /*0a80*/  ULDC UR4, c[0x0][0xc] ;  /* 0x0000030000047ab9 */ /* 0x000fe20000000800 */
[----:B------:R-:W-:Y:S02]  /*0a90*/  ULDC UR5, c[0x0][0x10] ;  /* 0x0000040000057ab9 */ /* 0x000fe40000000800 */
[----:B------:R-:W-:-:S04]  /*0aa0*/  UIMAD.WIDE.U32 UR4, UR4, UR5, URZ ;  /* 0x00000005040472a5 */ /* 0x000fc8000f8e003f */
[----:B------:R-:W1:Y:S01]  /*0ab0*/  LDC R0, c[0x0][0x14] ;  /* 0x00000500ff007b82 */ /* 0x000e620000000800 */
[----:B--2---:R-:W-:-:S04]  /*0ac0*/  @P1 IMAD.WIDE.U32 R16, R6, R17, R8 ;  /* 0x0000001106101225 */ /* 0x004fc800078e0008 */
[----:B------:R-:W-:Y:S02]  /*0ad0*/  @P1 IMAD.IADD R17, R17, 0x1, R7 ;  /* 0x0000000111111824 */ /* 0x000fe400078e0207 */
[----:B------:R-:W-:Y:S02]  /*0ae0*/  IMAD.MOV.U32 R7, RZ, RZ, RZ ;  /* 0x000000ffff077224 */ /* 0x000fe400078e00ff */
[----:B0-----:R-:W-:-:S04]  /*0af0*/  @!P1 IMAD.WIDE.U32 R8, R3, R15, R6 ;  /* 0x0000000f03089225 */ /* 0x001fc800078e0006 */
[----:B------:R-:W-:Y:S02]  /*0b00*/  @!P1 IMAD.MOV.U32 R16, RZ, RZ, R8 ;  /* 0x000000ffff109224 */ /* 0x000fe400078e0008 */
[----:B-1----:R-:W-:-:S04]  /*0b10*/  IMAD.WIDE.U32 R10, R0, UR4, RZ ;  /* 0x00000004000a7c25 */ /* 0x002fc8000f8e00ff */
[----:B------:R-:W-:Y:S01]  /*0b20*/  IMAD R3, R0, UR5, RZ ;  /* 0x0000000500037c24 */ /* 0x000fe2000f8e02ff */
[----:B------:R0:W-:Y:S01]  /*0b30*/  STL.64 [R1], R10 ;  /* 0x0000000a01007387 */ /* 0x0001e20000100a00 */
[----:B------:R-:W-:Y:S02]  /*0b40*/  @!P1 IMAD.MOV.U32 R17, RZ, RZ, R9 ;  /* 0x000000ffff119224 */ /* 0x000fe400078e0009 */
[----:B------:R-:W-:Y:S01]  /*0b50*/  IMAD.IADD R0, R11, 0x1, R3 ;  /* 0x000000010b007824 */ /* 0x000fe200078e0203 */
[----:B------:R-:W-:Y:S06]  /*0b60*/  @P0 BRA `(.L_x_9) ;  /* 0x0000000000280947 */ /* 0x000fec0003800000 */
[----:B------:R-:W-:Y:S01]  /*0b70*/  UIMAD.WIDE.U32 UR4, UR40, 0x24924925, URZ ;  /* 0x24924925280478a5 */ /* 0x000fe2000f8e003f */
[----:B------:R-:W-:Y:S01]  /*0b80*/  IADD3 R16, P0, R16, R10, RZ ;  /* 0x0000000a10107210 */ /* 0x000fe20007f1e0ff */
[----:B------:R-:W-:Y:S02]  /*0b90*/  UISETP.GE.U32.AND UP0, UPT, UR40, 0x7, UPT ;  /* 0x000000072800788c */ /* 0x000fe4000bf06070 */
[----:B------:R-:W-:Y:S02]  /*0ba0*/  UIADD3 UR4, -UR5, UR40, URZ ;  /* 0x0000002805047290 */ /* 0x000fe4000fffe13f */
[----:B------:R-:W-:Y:S01]  /*0bb0*/  IMAD.X R17, R0, 0x1, R17, P0 ;  /* 0x0000000100117824 */ /* 0x000fe200000e0611 */
[----:B------:R-:W-:Y:S01]  /*0bc0*/  UMOV UR39, URZ ;  /* 0x0000003f00277c82 */ /* 0x000fe20008000000 */
[----:B------:R-:W-:-:S04]  /*0bd0*/  ULEA.HI UR4, UR4, UR5, URZ, 0x1f ;  /* 0x0000000504047291 */ /* 0x000fc8000f8ff83f */
[----:B------:R-:W-:-:S04]  /*0be0*/  USHF.R.U32.HI UR4, URZ, 0x2, UR4 ;  /* 0x000000023f047899 */ /* 0x000fc80008011604 */
[----:B------:R-:W-:Y:S02]  /*0bf0*/  @UP0 ULOP3.LUT UR39, UR4, 0x1, URZ, 0xc0, !UPT ;  /* 0x0000000104270892 */ /* 0x000fe4000f8ec03f */
[----:B------:R-:W-:-:S12]  /*0c00*/  UIMAD UR38, UR4, -0x7, UR40 ;  /* 0xfffffff9042678a4 */ /* 0x000fd8000f8e0228 */
.L_x_9:
[----:B------:R-:W-:Y:S01]  /*0c10*/  ISETP.GE.U32.AND P0, PT, R16, UR8, PT ;  /* 0x0000000810007c0c */ /* 0x000fe2000bf06070 */
[----:B------:R-:W-:Y:S01]  /*0c20*/  IMAD.MOV.U32 R22, RZ, RZ, -0x1 ;  /* 0xffffffffff167424 */ /* 0x000fe200078e00ff */
[----:B------:R-:W-:Y:S01]  /*0c30*/  PRMT R3, RZ, 0x7610, R3 ;  /* 0x00007610ff037816 */ /* 0x000fe20000000003 */
[----:B------:R-:W-:Y:S01]  /*0c40*/  IMAD.MOV.U32 R18, RZ, RZ, -0x1 ;  /* 0xffffffffff127424 */ /* 0x000fe200078e00ff */
[----:B------:R-:W-:Y:S01]  /*0c50*/  ISETP.GE.U32.AND.EX P0, PT, R17, UR9, PT, P0 ;  /* 0x0000000911007c0c */ /* 0x000fe2000bf06100 */
[----:B------:R-:W-:-:S12]  /*0c60*/  IMAD.MOV.U32 R19, RZ, RZ, -0x1 ;  /* 0xffffffffff137424 */ /* 0x000fd800078e00ff */
[----:B------:R-:W-:Y:S05]  /*0c70*/  @P0 BRA `(.L_x_10) ;  /* 0x0000000400580947 */ /* 0x000fea0003800000 */
[----:B------:R-:W1:Y:S01]  /*0c80*/  LDC.64 R20, c[0x0][0x628] ;  /* 0x00018a00ff147b82 */ /* 0x000e620000000a00 */
[----:B------:R-:W-:Y:S02]  /*0c90*/  IMAD.MOV.U32 R8, RZ, RZ, R16 ;  /* 0x000000ffff087224 */ /* 0x000fe400078e0010 */
[----:B------:R-:W-:-:S05]  /*0ca0*/  IMAD.MOV.U32 R9, RZ, RZ, R17 ;  /* 0x000000ffff097224 */ /* 0x000fca00078e0011 */
[----:B------:R-:W2:Y:S08]  /*0cb0*/  LDC R18, c[0x0][0x630] ;  /* 0x00018c00ff127b82 */ /* 0x000eb00000000800 */
[----:B------:R-:W3:Y:S01]  /*0cc0*/  LDC.64 R24, c[0x0][0x620] ;  /* 0x00018800ff187b82 */ /* 0x000ee20000000a00 */
[----:B-1----:R-:W-:-:S04]  /*0cd0*/  ISETP.NE.U32.AND P0, PT, R20, RZ, PT ;  /* 0x000000ff1400720c */ /* 0x002fc80003f05070 */
[----:B------:R-:W-:-:S13]  /*0ce0*/  ISETP.NE.AND.EX P0, PT, R21, RZ, PT, P0 ;  /* 0x000000ff1500720c */ /* 0x000fda0003f05300 */
[----:B--23--:R-:W-:Y:S05]  /*0cf0*/  @!P0 BRA `(.L_x_11) ;  /* 0x0000000000288947 */ /* 0x00cfea0003800000 */
[----:B------:R-:W1:Y:S02]  /*0d00*/  LDC R3, c[0x0][0x634] ;  /* 0x00018d00ff037b82 */ /* 0x000e640000000800 */
[----:B-1----:R-:W-:-:S05]  /*0d10*/  IADD3 R3, P0, R16, R3, RZ ;  /* 0x0000000310037210 */ /* 0x002fca0007f1e0ff */
[----:B------:R-:W-:-:S04]  /*0d20*/  IMAD.X R19, RZ, RZ, R17, P0 ;  /* 0x000000ffff137224 */ /* 0x000fc800000e0611 */
[----:B------:R-:W-:-:S04]  /*0d30*/  IMAD.WIDE.U32 R8, R19, R20, RZ ;  /* 0x0000001413087225 */ /* 0x000fc800078e00ff */
[----:B0-----:R-:W-:-:S04]  /*0d40*/  IMAD.WIDE.U32 R10, P0, R3, R21, R8 ;  /* 0x00000015030a7225 */ /* 0x001fc80007800008 */
[----:B------:R-:W-:-:S04]  /*0d50*/  IMAD.WIDE.U32 R8, R3, R20, RZ ;  /* 0x0000001403087225 */ /* 0x000fc800078e00ff */
[----:B------:R-:W-:Y:S01]  /*0d60*/  IMAD.X R13, RZ, RZ, RZ, P0 ;  /* 0x000000ffff0d7224 */ /* 0x000fe200000e06ff */
[----:B------:R-:W-:Y:S01]  /*0d70*/  IADD3 RZ, P0, R9, R10, RZ ;  /* 0x0000000a09ff7210 */ /* 0x000fe20007f1e0ff */
[----:B------:R-:W-:-:S04]  /*0d80*/  IMAD.MOV.U32 R12, RZ, RZ, R11 ;  /* 0x000000ffff0c7224 */ /* 0x000fc800078e000b */
[----:B------:R-:W-:-:S08]  /*0d90*/  IMAD.WIDE.U32.X R8, R19, R21, R12, P0 ;  /* 0x0000001513087225 */ /* 0x000fd000000e040c */
.L_x_11:
[-CC-:B------:R-:W-:Y:S01]  /*0da0*/  SHF.R.U64 R30, R8, R18.reuse, R9.reuse ;  /* 0x00000012081e7219 */ /* 0x180fe20000001209 */
[----:B------:R-:W1:Y:S01]  /*0db0*/  LDC R12, c[0x0][0x618] ;  /* 0x00018600ff0c7b82 */ /* 0x000e620000000800 */
[----:B------:R-:W-:Y:S01]  /*0dc0*/  SHF.R.U32.HI R7, RZ, R18, R9 ;  /* 0x00000012ff077219 */ /* 0x000fe20000011609 */
[----:B------:R-:W-:Y:S01]  /*0dd0*/  ULDC UR4, c[0x0][0x150] ;  /* 0x0000540000047ab9 */ /* 0x000fe20000000800 */
[----:B0-----:R-:W-:Y:S02]  /*0de0*/  IADD3 R11, P0, RZ, -R30, RZ ;  /* 0x8000001eff0b7210 */ /* 0x001fe40007f1e0ff */
[----:B------:R-:W-:-:S03]  /*0df0*/  I2FP.F32.U32 R3, R6 ;  /* 0x0000000600037245 */ /* 0x000fc60000201000 */
[----:B------:R-:W0:Y:S01]  /*0e00*/  LDC.64 R26, c[0x0][0x640] ;  /* 0x00019000ff1a7b82 */ /* 0x000e220000000a00 */
[----:B------:R-:W-:Y:S02]  /*0e10*/  IMAD.X R13, RZ, RZ, ~R7, P0 ;  /* 0x000000ffff0d7224 */ /* 0x000fe400000e0e07 */
[----:B------:R-:W-:Y:S01]  /*0e20*/  FMUL R3, R3, UR4 ;  /* 0x0000000403037c20 */ /* 0x000fe20008400000 */
[----:B------:R-:W-:Y:S01]  /*0e30*/  IMAD.WIDE.U32 R8, R11, R24, R16 ;  /* 0x000000180b087225 */ /* 0x000fe200078e0010 */
[----:B------:R-:W-:-:S03]  /*0e40*/  ULDC UR4, c[0x0][0x154] ;  /* 0x0000550000047ab9 */ /* 0x000fc60000000800 */
[----:B------:R-:W-:Y:S01]  /*0e50*/  IMAD R10, R13, R24, RZ ;  /* 0x000000180d0a7224 */ /* 0x000fe200078e02ff */
[----:B------:R-:W2:Y:S01]  /*0e60*/  LDC R7, c[0x0][0x144] ;  /* 0x00005100ff077b82 */ /* 0x000ea20000000800 */
[----:B------:R-:W3:Y:S02]  /*0e70*/  F2I.U32.TRUNC.NTZ R3, R3 ;  /* 0x0000000300037305 */ /* 0x000ee4000020f000 */
[----:B------:R-:W-:-:S04]  /*0e80*/  IMAD R11, R11, R25, R10 ;  /* 0x000000190b0b7224 */ /* 0x000fc800078e020a */
[----:B------:R-:W-:Y:S01]  /*0e90*/  IMAD.IADD R9, R9, 0x1, R11 ;  /* 0x0000000109097824 */ /* 0x000fe200078e020b */
[----:B------:R-:W4:Y:S01]  /*0ea0*/  LDC R18, c[0x0][0x608] ;  /* 0x00018200ff127b82 */ /* 0x000f220000000800 */
[----:B------:R-:W-:-:S03]  /*0eb0*/  IMAD.MOV.U32 R11, RZ, RZ, -0x1 ;  /* 0xffffffffff0b7424 */ /* 0x000fc600078e00ff */
[-C--:B-1----:R-:W-:Y:S02]  /*0ec0*/  SHF.R.U64 R22, R8, R12.reuse, R9 ;  /* 0x0000000c08167219 */ /* 0x082fe40000001209 */
[----:B------:R-:W-:Y:S02]  /*0ed0*/  I2FP.F32.U32 R8, R15 ;  /* 0x0000000f00087245 */ /* 0x000fe40000201000 */
[----:B------:R-:W1:Y:S01]  /*0ee0*/  LDC R24, c[0x0][0x658] ;  /* 0x00019600ff187b82 */ /* 0x000e620000000800 */
[----:B0-----:R-:W-:Y:S01]  /*0ef0*/  ISETP.NE.U32.AND P0, PT, R26, RZ, PT ;  /* 0x000000ff1a00720c */ /* 0x001fe20003f05070 */
[----:B---3--:R-:W-:Y:S01]  /*0f00*/  IMAD.MOV R10, RZ, RZ, -R3 ;  /* 0x000000ffff0a7224 */ /* 0x008fe200078e0a03 */
[----:B------:R-:W-:Y:S01]  /*0f10*/  SHF.R.U32.HI R9, RZ, R12, R9 ;  /* 0x0000000cff097219 */ /* 0x000fe20000011609 */
[----:B------:R-:W-:Y:S01]  /*0f20*/  FMUL R8, R8, UR4 ;  /* 0x0000000408087c20 */ /* 0x000fe20008400000 */
[----:B------:R-:W-:-:S03]  /*0f30*/  ISETP.NE.AND.EX P0, PT, R27, RZ, PT, P0 ;  /* 0x000000ff1b00720c */ /* 0x000fc60003f05300 */
[----:B------:R-:W0:Y:S01]  /*0f40*/  LDC R20, c[0x0][0x148] ;  /* 0x00005200ff147b82 */ /* 0x000e220000000800 */
[----:B--2---:R-:W-:-:S07]  /*0f50*/  IMAD R3, R7, R10, R6 ;  /* 0x0000000a07037224 */ /* 0x004fce00078e0206 */
[----:B------:R-:W2:Y:S01]  /*0f60*/  LDC R21, c[0x0][0x600] ;  /* 0x00018000ff157b82 */ /* 0x000ea20000000800 */
[-CC-:B----4-:R-:W-:Y:S02]  /*0f70*/  SHF.R.U64 R32, R22, R18.reuse, R9.reuse ;  /* 0x0000001216207219 */ /* 0x190fe40000001209 */
[----:B------:R-:W-:Y:S01]  /*0f80*/  SHF.R.U32.HI R7, RZ, R18, R9 ;  /* 0x00000012ff077219 */ /* 0x000fe20000011609 */
[----:B------:R-:W-:Y:S01]  /*0f90*/  IMAD.MOV.U32 R9, RZ, RZ, 0x1 ;  /* 0x00000001ff097424 */ /* 0x000fe200078e00ff */
[----:B------:R3:W4:Y:S03]  /*0fa0*/  F2I.U32.TRUNC.NTZ R18, R8 ;  /* 0x0000000800127305 */ /* 0x000726000020f000 */
[----:B------:R-:W0:Y:S01]  /*0fb0*/  LDC R25, c[0x0][0x648] ;  /* 0x00019200ff197b82 */ /* 0x000e220000000800 */
[-C--:B-1----:R-:W-:Y:S02]  /*0fc0*/  SHF.L.U32 R6, R11, R24.reuse, RZ ;  /* 0x000000180b067219 */ /* 0x082fe400000006ff */
[----:B------:R-:W-:-:S02]  /*0fd0*/  SHF.R.U64 R34, R32, R24, R7 ;  /* 0x0000001820227219 */ /* 0x000fc40000001207 */
[----:B------:R-:W-:Y:S02]  /*0fe0*/  LOP3.LUT R13, RZ, R6, RZ, 0x33, !PT ;  /* 0x00000006ff0d7212 */ /* 0x000fe400078e33ff */
[-C--:B------:R-:W-:Y:S01]  /*0ff0*/  SHF.R.U32.HI R7, RZ, R24.reuse, R7 ;  /* 0x00000018ff077219 */ /* 0x080fe20000011607 */
[----:B------:R-:W1:Y:S01]  /*1000*/  LDC R29, c[0x0][0x638] ;  /* 0x00018e00ff1d7b82 */ /* 0x000e620000000800 */
[----:B------:R-:W-:Y:S01]  /*1010*/  SHF.L.U32 R12, R9, R24, RZ ;  /* 0x00000018090c7219 */ /* 0x000fe200000006ff */
[----:B------:R-:W-:-:S06]  /*1020*/  IMAD.MOV.U32 R6, RZ, RZ, R34 ;  /* 0x000000ffff067224 */ /* 0x000fcc00078e0022 */
[----:B------:R-:W0:Y:S01]  /*1030*/  LDC R28, c[0x0][0x610] ;  /* 0x00018400ff1c7b82 */ /* 0x000e220000000800 */
[----:B---34-:R-:W-:Y:S05]  /*1040*/  @!P0 BRA `(.L_x_12) ;  /* 0x0000000000288947 */ /* 0x018fea0003800000 */
[----:B------:R-:W3:Y:S02]  /*1050*/  LDC R11, c[0x0][0x64c] ;  /* 0x00019300ff0b7b82 */ /* 0x000ee40000000800 */
[----:B---3--:R-:W-:-:S05]  /*1060*/  IADD3 R11, P0, R34, R11, RZ ;  /* 0x0000000b220b7210 */ /* 0x008fca0007f1e0ff */
[----:B------:R-:W-:-:S04]  /*1070*/  IMAD.X R19, RZ, RZ, R7, P0 ;  /* 0x000000ffff137224 */ /* 0x000fc800000e0607 */
[----:B------:R-:W-:-:S04]  /*1080*/  IMAD.WIDE.U32 R6, R19, R26, RZ ;  /* 0x0000001a13067225 */ /* 0x000fc800078e00ff */
[----:B------:R-:W-:-:S04]  /*1090*/  IMAD.WIDE.U32 R8, P0, R11, R27, R6 ;  /* 0x0000001b0b087225 */ /* 0x000fc80007800006 */
[----:B------:R-:W-:-:S04]  /*10a0*/  IMAD.WIDE.U32 R6, R11, R26, RZ ;  /* 0x0000001a0b067225 */ /* 0x000fc800078e00ff */
[----:B------:R-:W-:Y:S01]  /*10b0*/  IMAD.X R11, RZ, RZ, RZ, P0 ;  /* 0x000000ffff0b7224 */ /* 0x000fe200000e06ff */
[----:B------:R-:W-:Y:S01]  /*10c0*/  IADD3 RZ, P0, R7, R8, RZ ;  /* 0x0000000807ff7210 */ /* 0x000fe20007f1e0ff */
[----:B------:R-:W-:-:S04]  /*10d0*/  IMAD.MOV.U32 R10, RZ, RZ, R9 ;  /* 0x000000ffff0a7224 */ /* 0x000fc800078e0009 */
[----:B------:R-:W-:-:S08]  /*10e0*/  IMAD.WIDE.U32.X R6, R19, R27, R10, P0 ;  /* 0x0000001b13067225 */ /* 0x000fd000000e040a */
.L_x_12:
[----:B0-----:R-:W-:Y:S01]  /*10f0*/  SHF.R.U64 R6, R6, R25, R7 ;  /* 0x0000001906067219 */ /* 0x001fe20000001207 */
[----:B--2---:R-:W-:Y:S01]  /*1100*/  VIADD R7, R21, 0xffffffff ;  /* 0xffffffff15077836 */ /* 0x004fe20000000000 */
[----:B------:R-:W-:Y:S01]  /*1110*/  LOP3.LUT R13, R32, R13, RZ, 0xc0, !PT ;  /* 0x0000000d200d7212 */ /* 0x000fe200078ec0ff */
[----:B------:R-:W-:Y:S02]  /*1120*/  IMAD.MOV R18, RZ, RZ, -R18 ;  /* 0x000000ffff127224 */ /* 0x000fe400078e0a12 */
[----:B------:R-:W-:Y:S01]  /*1130*/  IMAD.MOV R8, RZ, RZ, -R6 ;  /* 0x000000ffff087224 */ /* 0x000fe200078e0a06 */
[----:B------:R-:W-:Y:S01]  /*1140*/  LOP3.LUT R7, R22, R7, RZ, 0xc0, !PT ;  /* 0x0000000716077212 */ /* 0x000fe200078ec0ff */
[----:B------:R-:W-:Y:S02]  /*1150*/  IMAD R12, R12, R6, R13 ;  /* 0x000000060c0c7224 */ /* 0x000fe400078e020d */
[----:B------:R-:W-:Y:S02]  /*1160*/  @P1 IMAD R3, R20, R18, R15 ;  /* 0x0000001214031224 */ /* 0x000fe400078e020f */
[----:B-1----:R-:W-:-:S02]  /*1170*/  IMAD R6, R8, R29, R34 ;  /* 0x0000001d08067224 */ /* 0x002fc400078e0222 */
[----:B------:R-:W-:Y:S02]  /*1180*/  IMAD R22, R12, R28, R3 ;  /* 0x0000001c0c167224 */ /* 0x000fe400078e0203 */
[----:B------:R-:W-:Y:S02]  /*1190*/  IMAD R7, R6, R21, R7 ;  /* 0x0000001506077224 */ /* 0x000fe400078e0207 */
[----:B------:R-:W-:Y:S02]  /*11a0*/  IMAD.MOV.U32 R3, RZ, RZ, 0x1 ;  /* 0x00000001ff037424 */ /* 0x000fe400078e00ff */
[----:B------:R-:W-:Y:S01]  /*11b0*/  IMAD.MOV.U32 R19, RZ, RZ, R30 ;  /* 0x000000ffff137224 */ /* 0x000fe200078e001e */
[----:B------:R-:W-:Y:S02]  /*11c0*/  SEL R18, R7, R22, !P1 ;  /* 0x0000001607127207 */ /* 0x000fe40004800000 */
[----:B------:R-:W-:-:S07]  /*11d0*/  SEL R22, R22, R7, !P1 ;  /* 0x0000000716167207 */ /* 0x000fce0004800000 */
.L_x_10:
[----:B------:R-:W-:Y:S05]  /*11e0*/  @!P2 BRA `(.L_x_13) ;  /* 0x000000580068a947 */ /* 0x000fea0003800000 */
[----:B------:R-:W-:-:S13]  /*11f0*/  ISETP.GT.U32.AND P0, PT, R31, 0x1, PT ;  /* 0x000000011f00780c */ /* 0x000fda0003f04070 */
[----:B------:R-:W-:Y:S05]  /*1200*/  @P0 EXIT ;  /* 0x000000000000094d */ /* 0x000fea0003800000 */
.L_x_14:
[----:B------:R-:W-:-:S08]  /*1210*/  NOP ;  /* 0x0000000000007918 */ /* 0x000fd00000000000 */
[----:B------:R-:W1:Y:S02]  /*1220*/  USETMAXREG.TRY_ALLOC.CTAPOOL UP0, 0xe8 ;  /* 0x000000e8000079c8 */ /* 0x000e640008000600 */
[----:B-1----:R-:W-:-:S13]  /*1230*/  PLOP3.LUT P0, PT, PT, PT, UP0, 0x80, 0x0 ;  /* 0x000000000000781c */ /* 0x002fda0003f0f008 */
[----:B------:R-:W-:Y:S05]  /*1240*/  @!P0 BRA `(.L_x_14) ;  /* 0xfffffffc00f08947 */ /* 0x000fea000383ffff */
[----:B------:R-:W-:-:S13]  /*1250*/  LOP3.LUT P0, RZ, R3, 0xff, RZ, 0xc0, !PT ;  /* 0x000000ff03ff7812 */ /* 0x000fda000780c0ff */
[----:B------:R-:W-:Y:S05]  /*1260*/  @!P0 EXIT ;  /* 0x000000000000894d */ /* 0x000fea0003800000 */
[----:B------:R-:W2:Y:S01]  /*1270*/  LDL.64 R8, [R1] ;  /* 0x0000000001087983 */ /* 0x000ea20000100a00 */
[----:B------:R-:W-:Y:S01]  /*1280*/  SHF.R.S32.HI R4, RZ, 0x1f, R5 ;  /* 0x0000001fff047819 */ /* 0x000fe20000011405 */
[----:B------:R-:W1:Y:S01]  /*1290*/  S2UR UR4, SR_CgaCtaId ;  /* 0x00000000000479c3 */ /* 0x000e620000008800 */
[----:B------:R-:W-:Y:S01]  /*12a0*/  UISETP.LT.AND UP0, UPT, UR40, 0x1, UPT ;  /* 0x000000012800788c */ /* 0x000fe2000bf01270 */
[----:B------:R-:W-:Y:S01]  /*12b0*/  LOP3.LUT R102, R23, 0x1, RZ, 0xfc, !PT ;  /* 0x0000000117667812 */ /* 0x000fe200078efcff */
[----:B------:R-:W-:Y:S01]  /*12c0*/  UIADD3 UR5, UR43, -0x1, URZ ;  /* 0xffffffff2b057890 */ /* 0x000fe2000fffe03f */
[CC--:B------:R-:W-:Y:S01]  /*12d0*/  LEA.HI R3, R4.reuse, R5.reuse, RZ, 0x2 ;  /* 0x0000000504037211 */ /* 0x0c0fe200078f10ff */
[----:B------:R-:W-:Y:S01]  /*12e0*/  USEL UR42, UR40, 0x1, UP0 ;  /* 0x00000001282a7887 */ /* 0x000fe20008000000 */
[----:B------:R-:W-:Y:S01]  /*12f0*/  LEA.HI R4, R4, R5, RZ, 0x5 ;  /* 0x0000000504047211 */ /* 0x000fe200078f28ff */
[----:B------:R-:W-:Y:S01]  /*1300*/  UMOV UR41, 0x400 ;  /* 0x0000040000297882 */ /* 0x000fe20000000000 */
[--C-:B------:R-:W-:Y:S01]  /*1310*/  SHF.R.S32.HI R90, RZ, 0x2, R3.reuse ;  /* 0x00000002ff5a7819 */ /* 0x100fe20000011403 */
[----:B------:R-:W3:Y:S01]  /*1320*/  LDC R96, c[0x0][0x658] ;  /* 0x00019600ff607b82 */ /* 0x000ee20000000800 */
[----:B------:R-:W-:Y:S01]  /*1330*/  SHF.R.S32.HI R7, RZ, 0x1f, R3 ;  /* 0x0000001fff077819 */ /* 0x000fe20000011403 */
[----:B------:R-:W-:Y:S01]  /*1340*/  UISETP.NE.AND UP0, UPT, UR5, URZ, UPT ;  /* 0x0000003f0500728c */ /* 0x000fe2000bf05270 */
[----:B------:R-:W-:Y:S01]  /*1350*/  LOP3.LUT R6, R3, 0xfffffffc, RZ, 0xc0, !PT ;  /* 0xfffffffc03067812 */ /* 0x000fe200078ec0ff */
[----:B------:R-:W-:Y:S01]  /*1360*/  ULDC UR6, c[0x0][0x284] ;  /* 0x0000a10000067ab9 */ /* 0x000fe20000000800 */
[----:B------:R-:W-:Y:S01]  /*1370*/  LEA.HI R7, R7, R90, RZ, 0x3 ;  /* 0x0000005a07077211 */ /* 0x000fe200078f18ff */
[----:B------:R-:W-:Y:S01]  /*1380*/  USHF.L.U32 UR45, UR40, 0x1, URZ ;  /* 0x00000001282d7899 */ /* 0x000fe2000800063f */
[----:B------:R-:W-:Y:S01]  /*1390*/  SHF.R.S32.HI R3, RZ, 0x5, R4 ;  /* 0x00000005ff037819 */ /* 0x000fe20000011404 */
[----:B------:R-:W4:Y:S01]  /*13a0*/  LDC.64 R94, c[0x0][0x5c8] ;  /* 0x00017200ff5e7b82 */ /* 0x000f220000000a00 */
[----:B------:R-:W-:Y:S01]  /*13b0*/  LOP3.LUT R7, R7, 0xfffffff8, RZ, 0xc0, !PT ;  /* 0xfffffff807077812 */ /* 0x000fe200078ec0ff */
[----:B------:R-:W-:Y:S01]  /*13c0*/  IMAD.IADD R6, R5, 0x1, -R6 ;  /* 0x0000000105067824 */ /* 0x000fe200078e0a06 */
[----:B------:R-:W-:Y:S01]  /*13d0*/  UIADD3 UR42, -UR42, UR40, URZ ;  /* 0x000000282a2a7290 */ /* 0x000fe2000fffe13f */
[----:B------:R-:W-:-:S02]  /*13e0*/  IMAD.MOV.U32 R5, RZ, RZ, 0x1 ;  /* 0x00000001ff057424 */ /* 0x000fc400078e00ff */
[----:B------:R-:W-:Y:S01]  /*13f0*/  IMAD.IADD R90, R90, 0x1, -R7 ;  /* 0x000000015a5a7824 */ /* 0x000fe200078e0a07 */
[----:B-1----:R-:W-:Y:S01]  /*1400*/  ULEA UR41, UR4, UR41, 0x18 ;  /* 0x0000002904297291 */ /* 0x002fe2000f8ec03f */
[----:B------:R-:W1:Y:S01]  /*1410*/  LDC R97, c[0x0][0x288] ;  /* 0x0000a200ff617b82 */ /* 0x000e620000000800 */
[----:B------:R-:W-:Y:S01]  /*1420*/  USHF.L.U32 UR4, UR5, 0x3, URZ ;  /* 0x0000000305047899 */ /* 0x000fe2000800063f */
[--C-:B------:R-:W-:Y:S01]  /*1430*/  IMAD R101, R3, -0x10, -R90.reuse ;  /* 0xfffffff003657824 */ /* 0x100fe200078e0a5a */
[--C-:B------:R-:W-:Y:S01]  /*1440*/  SHF.R.S32.HI R91, RZ, 0x1f, R90.reuse ;  /* 0x0000001fff5b7819 */ /* 0x100fe2000001145a */
[----:B------:R-:W-:Y:S01]  /*1450*/  USEL UR5, URZ, 0x1, UP0 ;  /* 0x000000013f057887 */ /* 0x000fe20008000000 */
[----:B------:R-:W-:Y:S01]  /*1460*/  IMAD.SHL.U32 R92, R6, 0x2, RZ ;  /* 0x00000002065c7824 */ /* 0x000fe200078e00ff */
[----:B------:R-:W-:Y:S01]  /*1470*/  UIADD3 UR46, UR41, 0x80, URZ ;  /* 0x00000080292e7890 */ /* 0x000fe2000fffe03f */
[----:B------:R-:W-:Y:S01]  /*1480*/  VIADD R101, R101, UR6 ;  /* 0x0000000665657c36 */ /* 0x000fe20008000000 */
[----:B------:R-:W0:Y:S01]  /*1490*/  LDC R99, c[0x0][0x600] ;  /* 0x00018000ff637b82 */ /* 0x000e220000000800 */
[----:B------:R-:W-:Y:S01]  /*14a0*/  IMAD.WIDE R90, R3, 0x10, R90 ;  /* 0x00000010035a7825 */ /* 0x000fe200078e025a */
[----:B------:R-:W-:Y:S01]  /*14b0*/  ULOP3.LUT UR4, UR4, 0x8, URZ, 0xc0, !UPT ;  /* 0x0000000804047892 */ /* 0x000fe2000f8ec03f */
[----:B------:R-:W-:Y:S01]  /*14c0*/  SHF.R.S32.HI R93, RZ, 0x1f, R92 ;  /* 0x0000001fff5d7819 */ /* 0x000fe2000001145c */
[----:B------:R-:W-:Y:S01]  /*14d0*/  ULEA UR43, UR43, UR46, 0x3 ;  /* 0x0000002e2b2b7291 */ /* 0x000fe2000f8e183f */
[----:B------:R-:W-:Y:S01]  /*14e0*/  IMAD.MOV.U32 R3, RZ, RZ, -0x1 ;  /* 0xffffffffff037424 */ /* 0x000fe200078e00ff */
[----:B------:R-:W-:Y:S01]  /*14f0*/  ULOP3.LUT UR47, UR4, 0x8, URZ, 0x3c, !UPT ;  /* 0x00000008042f7892 */ /* 0x000fe2000f8e3c3f */
[----:B------:R-:W-:Y:S01]  /*1500*/  IMAD.U32 R103, RZ, RZ, UR5 ;  /* 0x00000005ff677e24 */ /* 0x000fe2000f8e00ff */
[C---:B----4-:R-:W-:Y:S01]  /*1510*/  SHF.L.U64.HI R95, R94.reuse, 0x3, R95 ;  /* 0x000000035e5f7819 */ /* 0x050fe2000001025f */
[----:B------:R-:W-:Y:S01]  /*1520*/  IMAD.SHL.U32 R94, R94, 0x8, RZ ;  /* 0x000000085e5e7824 */ /* 0x000fe200078e00ff */
[-C--:B---3--:R-:W-:Y:S01]  /*1530*/  SHF.L.U32 R3, R3, R96.reuse, RZ ;  /* 0x0000006003037219 */ /* 0x088fe200000006ff */
[----:B------:R-:W-:Y:S01]  /*1540*/  ULOP3.LUT UR44, UR4, 0x18, URZ, 0x3c, !UPT ;  /* 0x00000018042c7892 */ /* 0x000fe2000f8e3c3f */
[----:B------:R-:W-:-:S02]  /*1550*/  SHF.L.U32 R96, R5, R96, RZ ;  /* 0x0000006005607219 */ /* 0x000fc400000006ff */
[----:B------:R-:W-:Y:S01]  /*1560*/  LOP3.LUT R100, RZ, R3, RZ, 0x33, !PT ;  /* 0x00000003ff647212 */ /* 0x000fe200078e33ff */
[----:B-1----:R-:W-:Y:S02]  /*1570*/  IMAD R97, R6, -0x2, R97 ;  /* 0xfffffffe06617824 */ /* 0x002fe400078e0261 */
[----:B0-----:R-:W-:Y:S01]  /*1580*/  VIADD R99, R99, 0xffffffff ;  /* 0xffffffff63637836 */ /* 0x001fe20000000000 */
[----:B--2---:R-:W-:-:S07]  /*1590*/  SHF.L.U64.HI R98, R8, 0x1, R0 ;  /* 0x0000000108627819 */ /* 0x004fce0000010200 */
.L_x_162:
[----:B------:R-:W-:-:S04]  /*15a0*/  SHF.L.U32 R0, R103, 0x1f, RZ ;  /* 0x0000001f67007819 */ /* 0x000fc800000006ff */
[----:B------:R-:W0:Y:S02]  /*15b0*/  SYNCS.PHASECHK.TRANS64.TRYWAIT P0, [UR43+-0x8], R0 ;  /* 0xfffff800ff0075a7 */ /* 0x000e24000800016b */
[----:B01-34-:R-:W-:Y:S05]  /*15c0*/  @!P0 BRA `(.L_x_15) ;  /* 0x0000006400fc8947 */ /* 0x01bfea0003800000 */
.L_x_187:
[----:B------:R-:W-:Y:S02]  /*15d0*/  ULDC UR4, c[0x0][0x28c] ;  /* 0x0000a30000047ab9 */ /* 0x000fe40000000800 */
[----:B------:R-:W-:-:S13]  /*15e0*/  ISETP.LT.AND P0, PT, RZ, UR4, PT ;  /* 0x00000004ff007c0c */ /* 0x000fda000bf01270 */
[----:B------:R-:W-:Y:S05]  /*15f0*/  @P0 BRA `(.L_x_16) ;  /* 0x0000000000400947 */ /* 0x000fea0003800000 */
[----:B0-----:R-:W-:Y:S01]  /*1600*/  MOV R0, 0x0 ;  /* 0x0000000000007802 */ /* 0x001fe20000000f00 */
[----:B------:R-:W-:Y:S01]  /*1610*/  ULDC.64 UR4, c[0x4][0x68] ;  /* 0x01001a0000047ab9 */ /* 0x000fe20000000a00 */
[----:B------:R-:W-:Y:S01]  /*1620*/  ULDC.64 UR6, c[0x4][0x8] ;  /* 0x0100020000067ab9 */ /* 0x000fe20000000a00 */
[----:B------:R-:W-:Y:S01]  /*1630*/  IMAD.U32 R4, RZ, RZ, UR4 ;  /* 0x00000004ff047e24 */ /* 0x000fe2000f8e00ff */
[----:B------:R0:W1:Y:S01]  /*1640*/  LDC.64 R14, c[0x4][R0] ;  /* 0x01000000000e7b82 */ /* 0x0000620000000a00 */
[----:B------:R-:W-:Y:S01]  /*1650*/  IMAD.U32 R5, RZ, RZ, UR5 ;  /* 0x00000005ff057e24 */ /* 0x000fe2000f8e00ff */
[----:B------:R-:W-:Y:S01]  /*1660*/  ULDC.64 UR4, c[0x4][0x70] ;  /* 0x01001c0000047ab9 */ /* 0x000fe20000000a00 */
[----:B------:R-:W-:Y:S02]  /*1670*/  IMAD.U32 R10, RZ, RZ, UR6 ;  /* 0x00000006ff0a7e24 */ /* 0x000fe4000f8e00ff */
[----:B------:R-:W-:Y:S02]  /*1680*/  IMAD.U32 R6, RZ, RZ, UR4 ;  /* 0x00000004ff067e24 */ /* 0x000fe4000f8e00ff */
[----:B------:R-:W-:-:S02]  /*1690*/  IMAD.U32 R7, RZ, RZ, UR5 ;  /* 0x00000005ff077e24 */ /* 0x000fc4000f8e00ff */
[----:B------:R-:W-:Y:S02]  /*16a0*/  IMAD.U32 R11, RZ, RZ, UR7 ;  /* 0x00000007ff0b7e24 */ /* 0x000fe4000f8e00ff */
[----:B------:R-:W-:Y:S02]  /*16b0*/  IMAD.MOV.U32 R8, RZ, RZ, 0x1e1 ;  /* 0x000001e1ff087424 */ /* 0x000fe400078e00ff */
[----:B------:R-:W-:Y:S02]  /*16c0*/  IMAD.MOV.U32 R12, RZ, RZ, 0x1 ;  /* 0x00000001ff0c7424 */ /* 0x000fe400078e00ff */
[----:B0-----:R-:W-:-:S07]  /*16d0*/  IMAD.MOV.U32 R13, RZ, RZ, RZ ;  /* 0x000000ffff0d7224 */ /* 0x001fce00078e00ff */
[----:B------:R-:W-:-:S07]  /*16e0*/  LEPC R20, `(.L_x_16) ;  /* 0x000000001014794e */ /* 0x000fce0000000000 */
[----:B-1---5:R-:W-:Y:S05]  /*16f0*/  CALL.ABS.NOINC R14 ;  /* 0x000000000e007343 */ /* 0x022fea0003c00000 */
.L_x_16:
[----:B------:R-:W-:-:S13]  /*1700*/  ISETP.NE.AND P0, PT, R102, 0x3, PT ;  /* 0x000000036600780c */ /* 0x000fda0003f05270 */
[----:B------:R-:W-:Y:S05]  /*1710*/  @!P0 BRA `(.L_x_17) ;  /* 0x0000000000048947 */ /* 0x000fea0003800000 */
[----:B------:R-:W-:Y:S01]  /*1720*/  BPT.TRAP 0x1 ;  /* 0x000000040000795c */ /* 0x000fe20000300000 */
.L_x_17:
[----:B0-----:R-:W-:Y:S02]  /*1730*/  IMAD.U32 R3, RZ, RZ, UR38 ;  /* 0x00000026ff037e24 */ /* 0x001fe4000f8e00ff */
[----:B------:R-:W-:-:S03]  /*1740*/  IMAD.U32 R0, RZ, RZ, UR39 ;  /* 0x00000027ff007e24 */ /* 0x000fc6000f8e00ff */
[----:B------:R-:W-:Y:S02]  /*1750*/  LEA R3, R3, UR41, 0x3 ;  /* 0x0000002903037c11 */ /* 0x000fe4000f8e18ff */
[----:B------:R-:W-:-:S04]  /*1760*/  SHF.L.U32 R0, R0, 0x1f, RZ ;  /* 0x0000001f00007819 */ /* 0x000fc800000006ff */
[----:B------:R0:W1:Y:S01]  /*1770*/  SYNCS.PHASECHK.TRANS64.TRYWAIT P1, [R3+URZ], R0 ;  /* 0x00000000030075a7 */ /* 0x000062000802017f */
[----:B------:R-:W-:Y:S05]  /*1780*/  @!P0 BRA `(.L_x_18) ;  /* 0x0000000000048947 */ /* 0x000fea0003800000 */
[----:B------:R-:W-:Y:S01]  /*1790*/  BPT.TRAP 0x1 ;  /* 0x000000040000795c */ /* 0x000fe20000300000 */
.L_x_18:
[----:B------:R-:W-:-:S05]  /*17a0*/  IMAD.U32 R4, RZ, RZ, UR42 ;  /* 0x0000002aff047e24 */ /* 0x000fca000f8e00ff */
[----:B------:R-:W-:Y:S01]  /*17b0*/  ISETP.GE.AND P2, PT, R4, 0x1, PT ;  /* 0x000000010400780c */ /* 0x000fe20003f46270 */
[----:B-1----:R-:W-:-:S12]  /*17c0*/  @P1 BRA `(.L_x_19) ;  /* 0x0000000000081947 */ /* 0x002fd80003800000 */
[----:B------:R-:W1:Y:S02]  /*17d0*/  SYNCS.PHASECHK.TRANS64.TRYWAIT P1, [R3+URZ], R0 ;  /* 0x00000000030075a7 */ /* 0x000e64000802017f */
[----:B-1----:R-:W-:Y:S05]  /*17e0*/  @!P1 BRA `(.L_x_20) ;  /* 0x00000064008c9947 */ /* 0x002fea0003800000 */
.L_x_19:
[----:B------:R-:W-:Y:S05]  /*17f0*/  WARPSYNC.ALL ;  /* 0x0000000000007948 */ /* 0x000fea0003800000 */
[----:B------:R-:W-:Y:S01]  /*1800*/  UIADD3 UR4, UR41, 0x180, URZ ;  /* 0x0000018029047890 */ /* 0x000fe2000fffe03f */
[----:B------:R-:W-:Y:S01]  /*1810*/  WARPGROUP.ARRIVE ;  /* 0x00000000000079c5 */ /* 0x000fe20000000000 */
[----:B------:R-:W-:Y:S02]  /*1820*/  UIADD3 UR5, UR41, 0x1c180, URZ ;  /* 0x0001c18029057890 */ /* 0x000fe4000fffe03f */
[----:B------:R-:W-:Y:S02]  /*1830*/  USHF.R.U32.HI UR4, URZ, 0x4, UR4 ;  /* 0x000000043f047899 */ /* 0x000fe40008011604 */
[----:B------:R-:W-:-:S02]  /*1840*/  USHF.R.U32.HI UR5, URZ, 0x4, UR5 ;  /* 0x000000043f057899 */ /* 0x000fc40008011605 */
[----:B------:R-:W-:Y:S02]  /*1850*/  ULOP3.LUT UR4, UR4, 0x3fff, URZ, 0xc0, !UPT ;  /* 0x00003fff04047892 */ /* 0x000fe4000f8ec03f */
[----:B------:R-:W-:Y:S02]  /*1860*/  ULOP3.LUT UR5, UR5, 0x3fff, URZ, 0xc0, !UPT ;  /* 0x00003fff05057892 */ /* 0x000fe4000f8ec03f */
[----:B------:R-:W-:Y:S02]  /*1870*/  ULOP3.LUT UR4, UR4, 0x10000, URZ, 0xfc, !UPT ;  /* 0x0001000004047892 */ /* 0x000fe4000f8efc3f */
[----:B------:R-:W-:Y:S02]  /*1880*/  ULOP3.LUT UR5, UR5, 0x10000, URZ, 0xfc, !UPT ;  /* 0x0001000005057892 */ /* 0x000fe4000f8efc3f */
[----:B------:R-:W-:Y:S02]  /*1890*/  ULEA UR6, UR38, UR4, 0xa ;  /* 0x0000000426067291 */ /* 0x000fe4000f8e503f */
[----:B------:R-:W-:Y:S01]  /*18a0*/  ULEA UR7, UR38, UR5, 0xb ;  /* 0x0000000526077291 */ /* 0x000fe2000f8e583f */
[----:B------:R-:W-:Y:S01]  /*18b0*/  UMOV UR9, 0x40000040 ;  /* 0x4000004000097882 */ /* 0x000fe20000000000 */
[----:B------:R-:W-:-:S03]  /*18c0*/  UMOV UR11, 0x40000040 ;  /* 0x40000040000b7882 */ /* 0x000fc60000000000 */
[----:B------:R-:W-:Y:S02]  /*18d0*/  UMOV UR8, UR6 ;  /* 0x0000000600087c82 */ /* 0x000fe40008000000 */
[----:B------:R-:W-:Y:S02]  /*18e0*/  UMOV UR10, UR7 ;  /* 0x00000007000a7c82 */ /* 0x000fe40008000000 */
[----:B------:R-:W-:Y:S01]  /*18f0*/  HGMMA.64x128x16.F32 R24, gdesc[UR8], RZ, !UPT, gsb0 ;  /* 0x01e00000081879f0 */ /* 0x000fe2000c0008ff */
[----:B------:R-:W-:Y:S02]  /*1900*/  UIADD3 UR8, UR6, 0x2, URZ ;  /* 0x0000000206087890 */ /* 0x000fe4000fffe03f */
[----:B------:R-:W-:Y:S01]  /*1910*/  UIADD3 UR10, UR7, 0x2, URZ ;  /* 0x00000002070a7890 */ /* 0x000fe2000fffe03f */
[----:B------:R-:W-:Y:S01]  /*1920*/  UMOV UR9, 0x40000040 ;  /* 0x4000004000097882 */ /* 0x000fe20000000000 */
[----:B------:R-:W-:Y:S01]  /*1930*/  UMOV UR11, 0x40000040 ;  /* 0x40000040000b7882 */ /* 0x000fe20000000000 */
[----:B------:R-:W-:-:S02]  /*1940*/  WARPGROUP.DEPBAR.LE gsb0, 0x0 ;  /* 0x00008000000079c5 */ /* 0x000fc40000010000 */
[----:B------:R-:W-:-:S06]  /*1950*/  WARPGROUP.ARRIVE ;  /* 0x00000000000079c5 */ /* 0x000fcc0000000000 */
[----:B------:R-:W-:Y:S01]  /*1960*/  HGMMA.64x128x16.F32 R24, gdesc[UR8], R24, gsb0 ;  /* 0x01e00000081879f0 */ /* 0x000fe20008000818 */
[----:B------:R-:W-:Y:S02]  /*1970*/  UIADD3 UR8, UR6, 0x4, URZ ;  /* 0x0000000406087890 */ /* 0x000fe4000fffe03f */
[----:B------:R-:W-:Y:S01]  /*1980*/  UIADD3 UR10, UR7, 0x4, URZ ;  /* 0x00000004070a7890 */ /* 0x000fe2000fffe03f */
[----:B------:R-:W-:Y:S01]  /*1990*/  UMOV UR9, 0x40000040 ;  /* 0x4000004000097882 */ /* 0x000fe20000000000 */
[----:B------:R-:W-:Y:S01]  /*19a0*/  UMOV UR11, 0x40000040 ;  /* 0x40000040000b7882 */ /* 0x000fe20000000000 */
[----:B------:R-:W-:Y:S02]  /*19b0*/  WARPGROUP.DEPBAR.LE gsb0, 0x0 ;  /* 0x00008000000079c5 */ /* 0x000fe40000010000 */
        /* <DEDUP_REMOVED lines=36> */
[----:B------:R-:W-:Y:S03]  /*1c00*/  HGMMA.64x128x16.F32 R24, gdesc[UR8], R24, gsb0 ;  /* 0x01e00000081879f0 */ /* 0x000fe60008000818 */
[----:B------:R-:W-:Y:S02]  /*1c10*/  WARPGROUP.DEPBAR.LE gsb0, 0x0 ;  /* 0x00008000000079c5 */ /* 0x000fe40000010000 */
[----:B------:R-:W-:Y:S05]  /*1c20*/  @!P2 BRA `(.L_x_21) ;  /* 0x000000040080a947 */ /* 0x000fea0003800000 */
[----:B------:R-:W-:Y:S01]  /*1c30*/  UIADD3 UR6, UR38, 0x1, URZ ;  /* 0x0000000126067890 */ /* 0x000fe2000fffe03f */
[----:B01----:R-:W-:-:S03]  /*1c40*/  IMAD.U32 R0, RZ, RZ, UR42 ;  /* 0x0000002aff007e24 */ /* 0x003fc6000f8e00ff */
[----:B------:R-:W-:-:S04]  /*1c50*/  UISETP.NE.AND UP0, UPT, UR6, 0x7, UPT ;  /* 0x000000070600788c */ /* 0x000fc8000bf05270 */
[----:B------:R-:W-:Y:S02]  /*1c60*/  USEL UR7, URZ, 0x1, UP0 ;  /* 0x000000013f077887 */ /* 0x000fe40008000000 */
[----:B------:R-:W-:Y:S02]  /*1c70*/  USEL UR6, UR6, URZ, UP0 ;  /* 0x0000003f06067287 */ /* 0x000fe40008000000 */
[----:B------:R-:W-:-:S06]  /*1c80*/  ULOP3.LUT UR7, UR39, UR7, URZ, 0x3c, !UPT ;  /* 0x0000000727077292 */ /* 0x000fcc000f8e3c3f */
[----:B------:R-:W-:Y:S01]  /*1c90*/  IMAD.U32 R5, RZ, RZ, UR7 ;  /* 0x00000007ff057e24 */ /* 0x000fe2000f8e00ff */
[----:B------:R-:W-:-:S06]  /*1ca0*/  UMOV UR7, UR38 ;  /* 0x0000002600077c82 */ /* 0x000fcc0008000000 */
.L_x_28:
[----:B01----:R-:W-:Y:S05]  /*1cb0*/  @!P0 BRA `(.L_x_22) ;  /* 0x0000000000048947 */ /* 0x003fea0003800000 */
[----:B------:R-:W-:Y:S01]  /*1cc0*/  BPT.TRAP 0x1 ;  /* 0x000000040000795c */ /* 0x000fe20000300000 */
.L_x_22:
[----:B------:R-:W-:Y:S01]  /*1cd0*/  ULEA UR8, UR6, UR41, 0x3 ;  /* 0x0000002906087291 */ /* 0x000fe2000f8e183f */
[----:B------:R-:W-:-:S08]  /*1ce0*/  SHF.L.U32 R3, R5, 0x1f, RZ ;  /* 0x0000001f05037819 */ /* 0x000fd000000006ff */
[----:B------:R0:W1:Y:S01]  /*1cf0*/  SYNCS.PHASECHK.TRANS64.TRYWAIT P1, [UR8], R3 ;  /* 0x00000003ff0075a7 */ /* 0x0000620008020148 */
[----:B------:R-:W-:Y:S05]  /*1d00*/  @!P0 BRA `(.L_x_23) ;  /* 0x0000000000048947 */ /* 0x000fea0003800000 */
[----:B------:R-:W-:Y:S01]  /*1d10*/  BPT.TRAP 0x1 ;  /* 0x000000040000795c */ /* 0x000fe20000300000 */
.L_x_23:
[----:B-1----:R-:W-:Y:S05]  /*1d20*/  @P1 BRA `(.L_x_24) ;  /* 0x0000000000081947 */ /* 0x002fea0003800000 */
[----:B------:R-:W1:Y:S02]  /*1d30*/  SYNCS.PHASECHK.TRANS64.TRYWAIT P1, [UR8], R3 ;  /* 0x00000003ff0075a7 */ /* 0x000e640008020148 */
[----:B-1----:R-:W-:Y:S05]  /*1d40*/  @!P1 BRA `(.L_x_25) ;  /* 0x0000006000489947 */ /* 0x002fea0003800000 */
.L_x_24:
[----:B------:R-:W-:Y:S01]  /*1d50*/  ULEA UR13, UR6, UR4, 0xa ;  /* 0x00000004060d7291 */ /* 0x000fe2000f8e503f */
[----:B------:R-:W-:Y:S01]  /*1d60*/  WARPGROUP.ARRIVE ;  /* 0x00000000000079c5 */ /* 0x000fe20000000000 */
[----:B------:R-:W-:Y:S01]  /*1d70*/  ULEA UR12, UR6, UR5, 0xb ;  /* 0x00000005060c7291 */ /* 0x000fe2000f8e583f */
[----:B------:R-:W-:Y:S01]  /*1d80*/  UMOV UR9, 0x40000040 ;  /* 0x4000004000097882 */ /* 0x000fe20000000000 */
[----:B------:R-:W-:-:S03]  /*1d90*/  UMOV UR11, 0x40000040 ;  /* 0x40000040000b7882 */ /* 0x000fc60000000000 */
[----:B------:R-:W-:Y:S02]  /*1da0*/  UMOV UR8, UR13 ;  /* 0x0000000d00087c82 */ /* 0x000fe40008000000 */
[----:B------:R-:W-:Y:S02]  /*1db0*/  UMOV UR10, UR12 ;  /* 0x0000000c000a7c82 */ /* 0x000fe40008000000 */
[----:B------:R-:W-:Y:S01]  /*1dc0*/  HGMMA.64x128x16.F32 R24, gdesc[UR8], R24, gsb0 ;  /* 0x01e00000081879f0 */ /* 0x000fe20008000818 */
        /* <DEDUP_REMOVED lines=51> */
[----:B------:R-:W-:Y:S01]  /*2100*/  BPT.TRAP 0x1 ;  /* 0x000000040000795c */ /* 0x000fe20000300000 */
.L_x_26:
[----:B------:R-:W-:Y:S01]  /*2110*/  ULEA UR8, UR7, UR41, 0x3 ;  /* 0x0000002907087291 */ /* 0x000fe2000f8e183f */
[----:B------:R-:W-:-:S03]  /*2120*/  ISETP.GT.U32.AND P1, PT, R23, 0x1, PT ;  /* 0x000000011700780c */ /* 0x000fc60003f24070 */
[----:B------:R-:W-:-:S04]  /*2130*/  UIADD3 UR8, UR8, 0x38, URZ ;  /* 0x0000003808087890 */ /* 0x000fc8000fffe03f */
[----:B------:R-:W-:-:S09]  /*2140*/  UPRMT UR8, URZ, 0x654, UR8 ;  /* 0x000006543f087896 */ /* 0x000fd20008000008 */
[----:B------:R-:W-:Y:S01]  /*2150*/  SYNCS.ARRIVE.TRANS64.RED.A1T0 RZ, [UR8], RZ ;  /* 0x000000ffffff79a7 */ /* 0x000fe20008100408 */
[----:B------:R-:W-:Y:S05]  /*2160*/  @P1 BRA `(.L_x_27) ;  /* 0x0000000000041947 */ /* 0x000fea0003800000 */
[----:B------:R-:W-:Y:S01]  /*2170*/  BPT.TRAP 0x1 ;  /* 0x000000040000795c */ /* 0x000fe20000300000 */
.L_x_27:
[----:B------:R-:W-:Y:S01]  /*2180*/  UIADD3 UR6, UR6, 0x1, URZ ;  /* 0x0000000106067890 */ /* 0x000fe2000fffe03f */
[C---:B------:R-:W-:Y:S01]  /*2190*/  ISETP.GT.AND P1, PT, R0.reuse, 0x1, PT ;  /* 0x000000010000780c */ /* 0x040fe20003f24270 */
[----:B------:R-:W-:Y:S01]  /*21a0*/  UIADD3 UR7, UR7, 0x1, URZ ;  /* 0x0000000107077890 */ /* 0x000fe2000fffe03f */
[----:B------:R-:W-:Y:S01]  /*21b0*/  VIADD R0, R0, 0xffffffff ;  /* 0xffffffff00007836 */ /* 0x000fe20000000000 */
[----:B------:R-:W-:Y:S02]  /*21c0*/  UISETP.NE.AND UP0, UPT, UR6, 0x7, UPT ;  /* 0x000000070600788c */ /* 0x000fe4000bf05270 */
[----:B------:R-:W-:Y:S02]  /*21d0*/  UISETP.NE.AND UP1, UPT, UR7, 0x7, UPT ;  /* 0x000000070700788c */ /* 0x000fe4000bf25270 */
[----:B------:R-:W-:Y:S02]  /*21e0*/  USEL UR8, URZ, 0x1, UP0 ;  /* 0x000000013f087887 */ /* 0x000fe40008000000 */
[----:B------:R-:W-:-:S02]  /*21f0*/  USEL UR6, UR6, URZ, UP0 ;  /* 0x0000003f06067287 */ /* 0x000fc40008000000 */
[----:B------:R-:W-:Y:S02]  /*2200*/  USEL UR7, UR7, URZ, UP1 ;  /* 0x0000003f07077287 */ /* 0x000fe40008800000 */
[----:B------:R-:W-:Y:S01]  /*2210*/  LOP3.LUT R5, R5, UR8, RZ, 0x3c, !PT ;  /* 0x0000000805057c12 */ /* 0x000fe2000f8e3cff */
[----:B------:R-:W-:Y:S09]  /*2220*/  @P1 BRA `(.L_x_28) ;  /* 0xfffffff800a01947 */ /* 0x000ff2000383ffff */
.L_x_21:
[----:B01----:R-:W0:Y:S01]  /*2230*/  LDC R0, c[0x0][0x28c] ;  /* 0x0000a300ff007b82 */ /* 0x003e220000000800 */
[----:B------:R-:W-:-:S04]  /*2240*/  IMAD.U32 R3, RZ, RZ, UR47 ;  /* 0x0000002fff037e24 */ /* 0x000fc8000f8e00ff */
[----:B------:R1:W-:Y:S01]  /*2250*/  SYNCS.ARRIVE.TRANS64.A1T0 RZ, [R3+UR46], RZ ;  /* 0x000000ff03ff79a7 */ /* 0x0003e2000810002e */
[----:B0-----:R-:W-:-:S13]  /*2260*/  ISETP.GE.AND P1, PT, R0, 0x1, PT ;  /* 0x000000010000780c */ /* 0x001fda0003f26270 */
[----:B-1----:R-:W-:Y:S05]  /*2270*/  @!P1 BRA `(.L_x_29) ;  /* 0x00000000003c9947 */ /* 0x002fea0003800000 */
[----:B------:R-:W-:Y:S05]  /*2280*/  @!P0 BRA `(.L_x_30) ;  /* 0x0000000000048947 */ /* 0x000fea0003800000 */
[----:B------:R-:W-:Y:S01]  /*2290*/  BPT.TRAP 0x1 ;  /* 0x000000040000795c */ /* 0x000fe20000300000 */
.L_x_30:
[----:B------:R-:W-:Y:S01]  /*22a0*/  UIADD3 UR6, UR38, UR42, URZ ;  /* 0x0000002a26067290 */ /* 0x000fe2000fffe03f */
[----:B------:R-:W-:-:S03]  /*22b0*/  ISETP.GT.U32.AND P0, PT, R23, 0x1, PT ;  /* 0x000000011700780c */ /* 0x000fc60003f04070 */
[----:B------:R-:W-:-:S04]  /*22c0*/  UIMAD.WIDE.U32 UR4, UR6, 0x24924925, URZ ;  /* 0x24924925060478a5 */ /* 0x000fc8000f8e003f */
[----:B------:R-:W-:-:S04]  /*22d0*/  UIADD3 UR4, UR6, -UR5, URZ ;  /* 0x8000000506047290 */ /* 0x000fc8000fffe03f */
[----:B------:R-:W-:-:S04]  /*22e0*/  ULEA.HI UR4, UR4, UR5, URZ, 0x1f ;  /* 0x0000000504047291 */ /* 0x000fc8000f8ff83f */
[----:B------:R-:W-:-:S04]  /*22f0*/  USHF.R.U32.HI UR4, URZ, 0x2, UR4 ;  /* 0x000000023f047899 */ /* 0x000fc80008011604 */
[----:B------:R-:W-:-:S04]  /*2300*/  UIMAD UR4, UR4, -0x7, UR6 ;  /* 0xfffffff9040478a4 */ /* 0x000fc8000f8e0206 */
[----:B------:R-:W-:-:S04]  /*2310*/  ULEA UR4, UR4, UR41, 0x3 ;  /* 0x0000002904047291 */ /* 0x000fc8000f8e183f */
[----:B------:R-:W-:-:S04]  /*2320*/  UIADD3 UR4, UR4, 0x38, URZ ;  /* 0x0000003804047890 */ /* 0x000fc8000fffe03f */
[----:B------:R-:W-:-:S09]  /*2330*/  UPRMT UR4, URZ, 0x654, UR4 ;  /* 0x000006543f047896 */ /* 0x000fd20008000004 */
[----:B------:R-:W-:Y:S01]  /*2340*/  SYNCS.ARRIVE.TRANS64.RED.A1T0 RZ, [UR4], RZ ;  /* 0x000000ffffff79a7 */ /* 0x000fe20008100404 */
[----:B------:R-:W-:Y:S05]  /*2350*/  @P0 BRA `(.L_x_29) ;  /* 0x0000000000040947 */ /* 0x000fea0003800000 */
[----:B------:R-:W-:Y:S01]  /*2360*/  BPT.TRAP 0x1 ;  /* 0x000000040000795c */ /* 0x000fe20000300000 */
.L_x_29:
[----:B------:R-:W-:Y:S01]  /*2370*/  SHF.L.U32 R0, R103, 0x1f, RZ ;  /* 0x0000001f67007819 */ /* 0x000fe200000006ff */
[----:B------:R-:W-:Y:S01]  /*2380*/  UISETP.GE.U32.AND UP1, UPT, UR45, 0x7, UPT ;  /* 0x000000072d00788c */ /* 0x000fe2000bf26070 */
[----:B------:R-:W-:Y:S01]  /*2390*/  SHF.R.S32.HI R9, RZ, 0x1f, R19 ;  /* 0x0000001fff097819 */ /* 0x000fe20000011413 */
[----:B------:R-:W-:Y:S01]  /*23a0*/  UIADD3 UR38, UR38, UR45, URZ ;  /* 0x0000002d26267290 */ /* 0x000fe2000fffe03f */
[----:B------:R-:W0:Y:S03]  /*23b0*/  SYNCS.PHASECHK.TRANS64.TRYWAIT P0, [UR43+0x8], R0 ;  /* 0x00000800ff0075a7 */ /* 0x000e26000800016b */
[----:B------:R-:W-:-:S04]  /*23c0*/  UISETP.GT.U32.AND UP0, UPT, UR38, 0x6, UPT ;  /* 0x000000062600788c */ /* 0x000fc8000bf04070 */
[----:B------:R-:W-:Y:S02]  /*23d0*/  UISETP.LT.U32.AND UP0, UPT, UR45, 0x7, UP0 ;  /* 0x000000072d00788c */ /* 0x000fe40008701070 */
[----:B------:R-:W-:Y:S02]  /*23e0*/  @UP1 UIMAD.WIDE.U32 UR4, UR38, 0x24924925, URZ ;  /* 0x24924925260418a5 */ /* 0x000fe4000f8e003f */
[----:B------:R-:W-:Y:S02]  /*23f0*/  USEL UR6, URZ, 0x1, !UP0 ;  /* 0x000000013f067887 */ /* 0x000fe4000c000000 */
[----:B------:R-:W-:Y:S02]  /*2400*/  @UP1 UIADD3 UR4, UR38, -UR5, URZ ;  /* 0x8000000526041290 */ /* 0x000fe4000fffe03f */
[----:B------:R-:W-:Y:S02]  /*2410*/  ULOP3.LUT UR39, UR39, UR6, URZ, 0x3c, !UPT ;  /* 0x0000000627277292 */ /* 0x000fe4000f8e3c3f */
[----:B------:R-:W-:-:S04]  /*2420*/  @UP1 ULEA.HI UR4, UR4, UR5, URZ, 0x1f ;  /* 0x0000000504041291 */ /* 0x000fc8000f8ff83f */
[----:B------:R-:W-:-:S04]  /*2430*/  @UP1 USHF.R.U32.HI UR4, URZ, 0x2, UR4 ;  /* 0x000000023f041899 */ /* 0x000fc80008011604 */
[----:B------:R-:W-:Y:S01]  /*2440*/  @UP1 ULOP3.LUT UR39, UR39, 0x1, UR4, 0x78, !UPT ;  /* 0x0000000127271892 */ /* 0x000fe2000f8e7804 */
[----:B0-----:R-:W-:Y:S11]  /*2450*/  @!P0 BRA `(.L_x_31) ;  /* 0x00000058009c8947 */ /* 0x001ff60003800000 */
.L_x_188:
[----:B------:R-:W-:Y:S01]  /*2460*/  ULDC.64 UR4, c[0x0][0x5d0] ;  /* 0x0001740000047ab9 */ /* 0x000fe20000000a00 */
[----:B------:R-:W-:Y:S01]  /*2470*/  ULDC UR6, c[0x0][0x284] ;  /* 0x0000a10000067ab9 */ /* 0x000fe20000000800 */
[----:B0-----:R-:W-:Y:S02]  /*2480*/  IMAD R0, R9, UR4, RZ ;  /* 0x0000000409007c24 */ /* 0x001fe4000f8e02ff */
[----:B------:R-:W-:Y:S02]  /*2490*/  IMAD.SHL.U32 R12, R18, 0x80, RZ ;  /* 0x00000080120c7824 */ /* 0x000fe400078e00ff */
[C---:B------:R-:W-:Y:S02]  /*24a0*/  IMAD R3, R19.reuse, UR5, R0 ;  /* 0x0000000513037c24 */ /* 0x040fe4000f8e0200 */
[----:B------:R-:W-:Y:S01]  /*24b0*/  IMAD.SHL.U32 R0, R22, 0x40, RZ ;  /* 0x0000004016007824 */ /* 0x000fe200078e00ff */
[----:B------:R-:W-:Y:S01]  /*24c0*/  SHF.R.S32.HI R13, RZ, 0x1f, R12 ;  /* 0x0000001fff0d7819 */ /* 0x000fe2000001140c */
[----:B------:R-:W-:Y:S01]  /*24d0*/  IMAD.WIDE.U32 R4, R19, UR4, R92 ;  /* 0x0000000413047c25 */ /* 0x000fe2000f8e005c */
[----:B------:R-:W-:-:S02]  /*24e0*/  ULDC.64 UR4, c[0x0][0x5c8] ;  /* 0x0001720000047ab9 */ /* 0x000fc40000000a00 */
[----:B------:R-:W-:Y:S01]  /*24f0*/  ISETP.GE.AND P0, PT, R0, UR6, PT ;  /* 0x0000000600007c0c */ /* 0x000fe2000bf06270 */
[----:B------:R-:W-:Y:S01]  /*2500*/  ULDC UR6, c[0x0][0x288] ;  /* 0x0000a20000067ab9 */ /* 0x000fe20000000800 */
[----:B------:R-:W-:Y:S01]  /*2510*/  IADD3 R4, P1, R12, R4, RZ ;  /* 0x000000040c047210 */ /* 0x000fe20007f3e0ff */
[----:B------:R-:W-:Y:S01]  /*2520*/  IMAD.WIDE R20, R22, 0x40, R90 ;  /* 0x0000004016147825 */ /* 0x000fe200078e025a */
[----:B------:R-:W-:Y:S02]  /*2530*/  ISETP.GE.OR P0, PT, R12, UR6, P0 ;  /* 0x000000060c007c0c */ /* 0x000fe40008706670 */
[----:B------:R-:W-:Y:S01]  /*2540*/  IADD3.X R5, R13, R5, R3, P1, !PT ;  /* 0x000000050d057210 */ /* 0x000fe20000ffe403 */
[----:B------:R-:W-:-:S04]  /*2550*/  IMAD R7, R21, UR4, RZ ;  /* 0x0000000415077c24 */ /* 0x000fc8000f8e02ff */
[C---:B------:R-:W-:Y:S02]  /*2560*/  IMAD R7, R20.reuse, UR5, R7 ;  /* 0x0000000514077c24 */ /* 0x040fe4000f8e0207 */
[----:B------:R-:W-:-:S04]  /*2570*/  IMAD.WIDE.U32 R104, R20, UR4, R4 ;  /* 0x0000000414687c25 */ /* 0x000fc8000f8e0004 */
[----:B------:R-:W-:Y:S05]  /*2580*/  @P0 BRA `(.L_x_32) ;  /* 0x0000003c00dc0947 */ /* 0x000fea0003800000 */
[----:B-----5:R-:W-:Y:S01]  /*2590*/  FSETP.NEU.AND P0, PT, R89, RZ, PT ;  /* 0x000000ff5900720b */ /* 0x020fe20003f0d000 */
[----:B------:R-:W-:Y:S01]  /*25a0*/  IMAD.IADD R3, R97, 0x1, -R12 ;  /* 0x0000000161037824 */ /* 0x000fe200078e0a0c */
[----:B------:R-:W-:Y:S01]  /*25b0*/  BSSY B0, `(.L_x_32) ;  /* 0x00003f4000007945 */ /* 0x000fe20003800000 */
[----:B------:R-:W-:Y:S02]  /*25c0*/  IMAD.IADD R0, R101, 0x1, -R0 ;  /* 0x0000000165007824 */ /* 0x000fe400078e0a00 */
[----:B------:R-:W-:Y:S01]  /*25d0*/  IMAD.IADD R113, R105, 0x1, R7 ;  /* 0x0000000169717824 */ /* 0x000fe200078e0207 */
[----:B------:R-:W-:-:S04]  /*25e0*/  ISETP.GT.AND P2, PT, R3, RZ, PT ;  /* 0x000000ff0300720c */ /* 0x000fc80003f44270 */
[----:B------:R-:W-:-:S03]  /*25f0*/  ISETP.GT.AND P1, PT, R0, RZ, P2 ;  /* 0x000000ff0000720c */ /* 0x000fc60001724270 */
[----:B------:R-:W-:Y:S10]  /*2600*/  @!P0 BRA `(.L_x_33) ;  /* 0x0000002c00208947 */ /* 0x000ff40003800000 */
[----:B------:R-:W0:Y:S01]  /*2610*/  LDC.64 R106, c[0x0][0x5b8] ;  /* 0x00016e00ff6a7b82 */ /* 0x000e220000000a00 */
[----:B------:R-:W-:-:S07]  /*2620*/  ULDC.64 UR4, c[0x0][0x5c0] ;  /* 0x0001700000047ab9 */ /* 0x000fce0000000a00 */
[----:B------:R-:W1:Y:S08]  /*2630*/  LDC.64 R108, c[0x0][0x5b0] ;  /* 0x00016c00ff6c7b82 */ /* 0x000e700000000a00 */
[----:B------:R-:W2:Y:S01]  /*2640*/  LDC.64 R110, c[0x0][0x5a8] ;  /* 0x00016a00ff6e7b82 */ /* 0x000ea20000000a00 */
[-C--:B0-----:R-:W-:Y:S02]  /*2650*/  IMAD R6, R9, R106.reuse, RZ ;  /* 0x0000006a09067224 */ /* 0x081fe400078e02ff */
[----:B------:R-:W-:-:S04]  /*2660*/  IMAD.WIDE.U32 R4, R19, R106, R92 ;  /* 0x0000006a13047225 */ /* 0x000fc800078e005c */
[----:B------:R-:W-:Y:S01]  /*2670*/  IMAD R105, R19, R107, R6 ;  /* 0x0000006b13697224 */ /* 0x000fe200078e0206 */
[----:B------:R-:W-:Y:S01]  /*2680*/  IADD3 R6, P0, R12, R4, RZ ;  /* 0x000000040c067210 */ /* 0x000fe20007f1e0ff */
[----:B-1----:R-:W-:-:S03]  /*2690*/  IMAD R4, R21, R108, RZ ;  /* 0x0000006c15047224 */ /* 0x002fc600078e02ff */
[----:B------:R-:W-:Y:S01]  /*26a0*/  IADD3.X R7, R13, R5, R105, P0, !PT ;  /* 0x000000050d077210 */ /* 0x000fe200007fe469 */
[C---:B------:R-:W-:Y:S02]  /*26b0*/  IMAD R107, R20.reuse, R109, R4 ;  /* 0x0000006d146b7224 */ /* 0x040fe400078e0204 */
[----:B------:R-:W-:-:S04]  /*26c0*/  IMAD.WIDE.U32 R4, R20, R108, R6 ;  /* 0x0000006c14047225 */ /* 0x000fc800078e0006 */
[----:B------:R-:W-:Y:S01]  /*26d0*/  IMAD.IADD R5, R5, 0x1, R107 ;  /* 0x0000000105057824 */ /* 0x000fe200078e026b */
[----:B--2---:R-:W-:-:S04]  /*26e0*/  LEA R10, P0, R4, R110, 0x1 ;  /* 0x0000006e040a7211 */ /* 0x004fc800078008ff */
[----:B------:R-:W-:-:S05]  /*26f0*/  LEA.HI.X R11, R4, R111, R5, 0x1, P0 ;  /* 0x0000006f040b7211 */ /* 0x000fca00000f0c05 */
[----:B------:R-:W2:Y:S01]  /*2700*/  @P1 LDG.E.LTC128B.U16 R18, desc[UR36][R10.64] ;  /* 0x000000240a121981 */ /* 0x000ea2000c1e1520 */
[----:B------:R-:W-:Y:S01]  /*2710*/  IMAD.WIDE.U32 R4, R20, R108, R12 ;  /* 0x0000006c14047225 */ /* 0x000fe200078e000c */
[----:B------:R-:W-:Y:S02]  /*2720*/  BSSY B1, `(.L_x_34) ;  /* 0x0000015000017945 */ /* 0x000fe40003800000 */
[----:B------:R-:W-:-:S04]  /*2730*/  IADD3 R14, P0, R92, R4, RZ ;  /* 0x000000045c0e7210 */ /* 0x000fc80007f1e0ff */
[----:B------:R-:W-:Y:S02]  /*2740*/  IADD3.X R15, R93, R107, R5, P0, !PT ;  /* 0x0000006b5d0f7210 */ /* 0x000fe400007fe405 */
[----:B------:R-:W-:Y:S01]  /*2750*/  LEA R8, P0, R104, UR4, 0x1 ;  /* 0x0000000468087c11 */ /* 0x000fe2000f8008ff */
[----:B------:R-:W-:-:S03]  /*2760*/  IMAD.WIDE.U32 R14, R19, R106, R14 ;  /* 0x0000006a130e7225 */ /* 0x000fc600078e000e */
[----:B------:R-:W-:Y:S02]  /*2770*/  LEA.HI.X R9, R104, UR5, R113, 0x1, P0 ;  /* 0x0000000568097c11 */ /* 0x000fe400080f0c71 */
[----:B------:R-:W-:-:S04]  /*2780*/  ISETP.GT.AND P0, PT, R3, 0x1, PT ;  /* 0x000000010300780c */ /* 0x000fc80003f04270 */
[----:B------:R-:W-:Y:S01]  /*2790*/  ISETP.GT.AND P3, PT, R0, RZ, P0 ;  /* 0x000000ff0000720c */ /* 0x000fe20000764270 */
[----:B--2---:R-:W-:-:S05]  /*27a0*/  HADD2.F32 R4, -RZ, R18.H0_H0 ;  /* 0x20000012ff047230 */ /* 0x004fca0000004100 */
[----:B------:R-:W-:Y:S01]  /*27b0*/  FMUL R5, R4, R89 ;  /* 0x0000005904057220 */ /* 0x000fe20000400000 */
[----:B------:R-:W-:-:S03]  /*27c0*/  LEA R4, P4, R14, R110, 0x1 ;  /* 0x0000006e0e047211 */ /* 0x000fc600078808ff */
[----:B------:R-:W-:-:S05]  /*27d0*/  FFMA R5, R24, R88, R5 ;  /* 0x0000005818057223 */ /* 0x000fca0000000005 */
[----:B------:R-:W-:Y:S01]  /*27e0*/  F2FP.F16.F32.PACK_AB R10, RZ, R5 ;  /* 0x00000005ff0a723e */ /* 0x000fe200000000ff */
[----:B------:R-:W-:-:S03]  /*27f0*/  IMAD.IADD R5, R105, 0x1, R15 ;  /* 0x0000000169057824 */ /* 0x000fc600078e020f */
[----:B------:R-:W-:Y:S01]  /*2800*/  PRMT R11, R10, 0x7610, R11 ;  /* 0x000076100a0b7816 */ /* 0x000fe2000000000b */
[----:B------:R-:W-:Y:S01]  /*2810*/  IMAD.SHL.U32 R10, R108, 0x8, RZ ;  /* 0x000000086c0a7824 */ /* 0x000fe200078e00ff */
[----:B------:R-:W-:-:S03]  /*2820*/  LEA.HI.X R5, R14, R111, R5, 0x1, P4 ;  /* 0x0000006f0e057211 */ /* 0x000fc600020f0c05 */
[----:B------:R0:W-:Y:S02]  /*2830*/  @P1 STG.E.U16 desc[UR36][R8.64], R11 ;  /* 0x0000000b08001986 */ /* 0x0001e4000c101524 */
[----:B0-----:R-:W-:Y:S01]  /*2840*/  SHF.L.U64.HI R11, R108, 0x3, R109 ;  /* 0x000000036c0b7819 */ /* 0x001fe2000001026d */
[----:B------:R-:W-:Y:S06]  /*2850*/  @!P3 BRA `(.L_x_35) ;  /* 0x000000000004b947 */ /* 0x000fec0003800000 */
[----:B------:R0:W5:Y:S02]  /*2860*/  LDG.E.LTC128B.U16 R18, desc[UR36][R4.64+0x2] ;  /* 0x0000022404127981 */ /* 0x000164000c1e1520 */
.L_x_35:
[----:B------:R-:W-:Y:S05]  /*2870*/  BSYNC B1 ;  /* 0x0000000000017941 */ /* 0x000fea0003800000 */
.L_x_34:
[----:B------:R-:W-:Y:S01]  /*2880*/  IMAD.WIDE.U32 R10, R20, R108, R10 ;  /* 0x0000006c140a7225 */ /* 0x000fe200078e000a */
[----:B------:R-:W-:-:S03]  /*2890*/  ISETP.GT.AND P2, PT, R0, 0x8, P2 ;  /* 0x000000080000780c */ /* 0x000fc60001744270 */
[----:B-----5:R-:W-:Y:S01]  /*28a0*/  HADD2.F32 R14, -RZ, R18.H0_H0 ;  /* 0x20000012ff0e7230 */ /* 0x020fe20000004100 */
[----:B------:R-:W-:Y:S01]  /*28b0*/  IADD3 R6, P1, R6, R10, RZ ;  /* 0x0000000a06067210 */ /* 0x000fe20007f3e0ff */
[----:B------:R-:W-:-:S03]  /*28c0*/  IMAD.IADD R107, R107, 0x1, R11 ;  /* 0x000000016b6b7824 */ /* 0x000fc600078e020b */
[----:B------:R-:W-:Y:S01]  /*28d0*/  FMUL R14, R14, R89 ;  /* 0x000000590e0e7220 */ /* 0x000fe20000400000 */
[----:B------:R-:W-:-:S03]  /*28e0*/  IMAD.X R7, R107, 0x1, R7, P1 ;  /* 0x000000016b077824 */ /* 0x000fc600008e0607 */
[----:B------:R-:W-:Y:S01]  /*28f0*/  FFMA R25, R25, R88, R14 ;  /* 0x0000005819197223 */ /* 0x000fe2000000000e */
[----:B------:R-:W-:-:S04]  /*2900*/  LEA R14, P1, R6, R110, 0x1 ;  /* 0x0000006e060e7211 */ /* 0x000fc800078208ff */
[----:B------:R-:W-:Y:S01]  /*2910*/  LEA.HI.X R15, R6, R111, R7, 0x1, P1 ;  /* 0x0000006f060f7211 */ /* 0x000fe200008f0c07 */
[----:B------:R-:W-:Y:S01]  /*2920*/  @P3 IMAD.MOV.U32 R6, RZ, RZ, R8 ;  /* 0x000000ffff063224 */ /* 0x000fe200078e0008 */
[----:B------:R-:W-:Y:S01]  /*2930*/  F2FP.F16.F32.PACK_AB R25, RZ, R25 ;  /* 0x00000019ff19723e */ /* 0x000fe200000000ff */
[----:B------:R-:W-:-:S05]  /*2940*/  @P3 IMAD.MOV.U32 R7, RZ, RZ, R9 ;  /* 0x000000ffff073224 */ /* 0x000fca00078e0009 */
[----:B------:R1:W-:Y:S04]  /*2950*/  @P3 STG.E.U16 desc[UR36][R6.64+0x2], R25 ;  /* 0x0000021906003986 */ /* 0x0003e8000c101524 */
[----:B------:R-:W2:Y:S01]  /*2960*/  @P2 LDG.E.LTC128B.U16 R18, desc[UR36][R14.64] ;  /* 0x000000240e122981 */ /* 0x000ea2000c1e1520 */
[----:B------:R-:W-:Y:S01]  /*2970*/  IADD3 R12, P1, P3, R92, R10, R12 ;  /* 0x0000000a5c0c7210 */ /* 0x000fe20007b3e00c */
[----:B------:R-:W-:Y:S01]  /*2980*/  BSSY B1, `(.L_x_36) ;  /* 0x0000011000017945 */ /* 0x000fe20003800000 */
[----:B------:R-:W-:Y:S02]  /*2990*/  ISETP.GT.AND P0, PT, R0, 0x8, P0 ;  /* 0x000000080000780c */ /* 0x000fe40000704270 */
[----:B------:R-:W-:-:S03]  /*29a0*/  IADD3.X R13, R93, R107, R13, P1, P3 ;  /* 0x0000006b5d0d7210 */ /* 0x000fc60000fe640d */
[----:B------:R-:W-:Y:S01]  /*29b0*/  IMAD.WIDE.U32 R12, R19, R106, R12 ;  /* 0x0000006a130c7225 */ /* 0x000fe200078e000c */
[----:B------:R-:W-:-:S03]  /*29c0*/  SHF.L.U64.HI R19, R94, 0x1, R95 ;  /* 0x000000015e137819 */ /* 0x000fc6000001025f */
[----:B------:R-:W-:Y:S01]  /*29d0*/  IMAD.IADD R13, R105, 0x1, R13 ;  /* 0x00000001690d7824 */ /* 0x000fe200078e020d */
[----:B-1----:R-:W-:-:S04]  /*29e0*/  LEA R6, P3, R12, R110, 0x1 ;  /* 0x0000006e0c067211 */ /* 0x002fc800078608ff */
[----:B------:R-:W-:Y:S01]  /*29f0*/  LEA.HI.X R7, R12, R111, R13, 0x1, P3 ;  /* 0x0000006f0c077211 */ /* 0x000fe200018f0c0d */
[----:B--2---:R-:W-:-:S05]  /*2a00*/  HADD2.F32 R10, -RZ, R18.H0_H0 ;  /* 0x20000012ff0a7230 */ /* 0x004fca0000004100 */
[----:B------:R-:W-:Y:S01]  /*2a10*/  FMUL R11, R10, R89 ;  /* 0x000000590a0b7220 */ /* 0x000fe20000400000 */
[----:B------:R-:W-:-:S03]  /*2a20*/  LEA R10, P1, R94, R8, 0x1 ;  /* 0x000000085e0a7211 */ /* 0x000fc600078208ff */
[----:B------:R-:W-:-:S05]  /*2a30*/  FFMA R11, R26, R88, R11 ;  /* 0x000000581a0b7223 */ /* 0x000fca000000000b */
[----:B------:R-:W-:Y:S01]  /*2a40*/  F2FP.F16.F32.PACK_AB R14, RZ, R11 ;  /* 0x0000000bff0e723e */ /* 0x000fe200000000ff */
[----:B------:R-:W-:-:S05]  /*2a50*/  IMAD.X R11, R19, 0x1, R9, P1 ;  /* 0x00000001130b7824 */ /* 0x000fca00008e0609 */
[----:B------:R1:W-:Y:S01]  /*2a60*/  @P2 STG.E.U16 desc[UR36][R10.64], R14 ;  /* 0x0000000e0a002986 */ /* 0x0003e2000c101524 */
[----:B------:R-:W-:Y:S05]  /*2a70*/  @!P0 BRA `(.L_x_37) ;  /* 0x0000000000048947 */ /* 0x000fea0003800000 */
[----:B------:R2:W5:Y:S02]  /*2a80*/  LDG.E.LTC128B.U16 R18, desc[UR36][R6.64+0x2] ;  /* 0x0000022406127981 */ /* 0x000564000c1e1520 */
.L_x_37:
[----:B------:R-:W-:Y:S05]  /*2a90*/  BSYNC B1 ;  /* 0x0000000000017941 */ /* 0x000fea0003800000 */
.L_x_36:
[----:B-----5:R-:W-:Y:S01]  /*2aa0*/  HADD2.F32 R12, -RZ, R18.H0_H0 ;  /* 0x20000012ff0c7230 */ /* 0x020fe20000004100 */
[----:B------:R-:W-:Y:S01]  /*2ab0*/  ISETP.GT.AND P1, PT, R3, 0x8, PT ;  /* 0x000000080300780c */ /* 0x000fe20003f24270 */
[----:B------:R-:W-:Y:S03]  /*2ac0*/  BSSY B1, `(.L_x_38) ;  /* 0x0000008000017945 */ /* 0x000fe60003800000 */
[----:B------:R-:W-:Y:S01]  /*2ad0*/  FMUL R12, R12, R89 ;  /* 0x000000590c0c7220 */ /* 0x000fe20000400000 */
[----:B------:R-:W-:-:S03]  /*2ae0*/  ISETP.GT.AND P2, PT, R0, RZ, P1 ;  /* 0x000000ff0000720c */ /* 0x000fc60000f44270 */
[----:B------:R-:W-:-:S05]  /*2af0*/  FFMA R12, R27, R88, R12 ;  /* 0x000000581b0c7223 */ /* 0x000fca000000000c */
[----:B------:R-:W-:-:S05]  /*2b00*/  F2FP.F16.F32.PACK_AB R12, RZ, R12 ;  /* 0x0000000cff0c723e */ /* 0x000fca00000000ff */
[----:B------:R3:W-:Y:S01]  /*2b10*/  @P0 STG.E.U16 desc[UR36][R10.64+0x2], R12 ;  /* 0x0000020c0a000986 */ /* 0x0007e2000c101524 */
[----:B------:R-:W-:Y:S05]  /*2b20*/  @!P2 BRA `(.L_x_39) ;  /* 0x000000000004a947 */ /* 0x000fea0003800000 */
[----:B------:R4:W5:Y:S02]  /*2b30*/  LDG.E.LTC128B.U16 R18, desc[UR36][R4.64+0x10] ;  /* 0x0000102404127981 */ /* 0x000964000c1e1520 */
.L_x_39:
[----:B------:R-:W-:Y:S05]  /*2b40*/  BSYNC B1 ;  /* 0x0000000000017941 */ /* 0x000fea0003800000 */
.L_x_38:
[----:B---3-5:R-:W-:Y:S01]  /*2b50*/  HADD2.F32 R12, -RZ, R18.H0_H0 ;  /* 0x20000012ff0c7230 */ /* 0x028fe20000004100 */
        /* <DEDUP_REMOVED lines=9> */
.L_x_41:
[----:B------:R-:W-:Y:S05]  /*2bf0*/  BSYNC B1 ;  /* 0x0000000000017941 */ /* 0x000fea0003800000 */
.L_x_40:
[----:B-----5:R-:W-:Y:S01]  /*2c00*/  HADD2.F32 R12, -RZ, R18.H0_H0 ;  /* 0x20000012ff0c7230 */ /* 0x020fe20000004100 */
[----:B------:R-:W-:Y:S01]  /*2c10*/  ISETP.GT.AND P1, PT, R0, 0x8, P1 ;  /* 0x000000080000780c */ /* 0x000fe20000f24270 */
[----:B------:R-:W-:Y:S03]  /*2c20*/  BSSY B1, `(.L_x_42) ;  /* 0x0000007000017945 */ /* 0x000fe60003800000 */
[----:B------:R-:W-:-:S04]  /*2c30*/  FMUL R12, R12, R89 ;  /* 0x000000590c0c7220 */ /* 0x000fc80000400000 */
[----:B------:R-:W-:-:S05]  /*2c40*/  FFMA R12, R29, R88, R12 ;  /* 0x000000581d0c7223 */ /* 0x000fca000000000c */
[----:B------:R-:W-:-:S05]  /*2c50*/  F2FP.F16.F32.PACK_AB R12, RZ, R12 ;  /* 0x0000000cff0c723e */ /* 0x000fca00000000ff */
[----:B------:R0:W-:Y:S01]  /*2c60*/  @P3 STG.E.U16 desc[UR36][R8.64+0x12], R12 ;  /* 0x0000120c08003986 */ /* 0x0001e2000c101524 */
[----:B------:R-:W-:Y:S05]  /*2c70*/  @!P1 BRA `(.L_x_43) ;  /* 0x0000000000049947 */ /* 0x000fea0003800000 */
[----:B------:R0:W5:Y:S02]  /*2c80*/  LDG.E.LTC128B.U16 R18, desc[UR36][R6.64+0x10] ;  /* 0x0000102406127981 */ /* 0x000164000c1e1520 */
.L_x_43:
[----:B------:R-:W-:Y:S05]  /*2c90*/  BSYNC B1 ;  /* 0x0000000000017941 */ /* 0x000fea0003800000 */
.L_x_42:
[----:B0----5:R-:W-:Y:S01]  /*2ca0*/  HADD2.F32 R12, -RZ, R18.H0_H0 ;  /* 0x20000012ff0c7230 */ /* 0x021fe20000004100 */
[----:B------:R-:W-:Y:S01]  /*2cb0*/  ISETP.GT.AND P0, PT, R0, 0x8, P0 ;  /* 0x000000080000780c */ /* 0x000fe20000704270 */
[----:B------:R-:W-:Y:S03]  /*2cc0*/  BSSY B1, `(.L_x_44) ;  /* 0x0000007000017945 */ /* 0x000fe60003800000 */
[----:B---3--:R-:W-:-:S04]  /*2cd0*/  FMUL R13, R12, R89 ;  /* 0x000000590c0d7220 */ /* 0x008fc80000400000 */
[----:B------:R-:W-:-:S05]  /*2ce0*/  FFMA R13, R30, R88, R13 ;  /* 0x000000581e0d7223 */ /* 0x000fca000000000d */
[----:B------:R-:W-:-:S05]  /*2cf0*/  F2FP.F16.F32.PACK_AB R13, RZ, R13 ;  /* 0x0000000dff0d723e */ /* 0x000fca00000000ff */
[----:B------:R0:W-:Y:S01]  /*2d00*/  @P1 STG.E.U16 desc[UR36][R10.64+0x10], R13 ;  /* 0x0000100d0a001986 */ /* 0x0001e2000c101524 */
[----:B------:R-:W-:Y:S05]  /*2d10*/  @!P0 BRA `(.L_x_45) ;  /* 0x0000000000048947 */ /* 0x000fea0003800000 */
[----:B------:R3:W5:Y:S02]  /*2d20*/  LDG.E.LTC128B.U16 R18, desc[UR36][R6.64+0x12] ;  /* 0x0000122406127981 */ /* 0x000764000c1e1520 */
.L_x_45:
[----:B------:R-:W-:Y:S05]  /*2d30*/  BSYNC B1 ;  /* 0x0000000000017941 */ /* 0x000fea0003800000 */
.L_x_44:
        /* <DEDUP_REMOVED lines=10> */
.L_x_47:
[----:B------:R-:W-:Y:S05]  /*2de0*/  BSYNC B1 ;  /* 0x0000000000017941 */ /* 0x000fea0003800000 */
.L_x_46:
[----:B0----5:R-:W-:Y:S01]  /*2df0*/  HADD2.F32 R12, -RZ, R18.H0_H0 ;  /* 0x20000012ff0c7230 */ /* 0x021fe20000004100 */
        /* <DEDUP_REMOVED lines=9> */
.L_x_49:
[----:B------:R-:W-:Y:S05]  /*2e90*/  BSYNC B1 ;  /* 0x0000000000017941 */ /* 0x000fea0003800000 */
.L_x_48:
        /* <DEDUP_REMOVED lines=9> */
.L_x_51:
[----:B------:R-:W-:Y:S05]  /*2f30*/  BSYNC B1 ;  /* 0x0000000000017941 */ /* 0x000fea0003800000 */
.L_x_50:
[----:B0----5:R-:W-:Y:S01]  /*2f40*/  HADD2.F32 R12, -RZ, R18.H0_H0 ;  /* 0x20000012ff0c7230 */ /* 0x021fe20000004100 */
        /* <DEDUP_REMOVED lines=8> */
.L_x_53:
[----:B------:R-:W-:Y:S05]  /*2fd0*/  BSYNC B1 ;  /* 0x0000000000017941 */ /* 0x000fea0003800000 */
.L_x_52:
        /* <DEDUP_REMOVED lines=10> */
.L_x_55:
[----:B------:R-:W-:Y:S05]  /*3080*/  BSYNC B1 ;  /* 0x0000000000017941 */ /* 0x000fea0003800000 */
.L_x_54:
        /* <DEDUP_REMOVED lines=10> */
.L_x_57:
[----:B------:R-:W-:Y:S05]  /*3130*/  BSYNC B1 ;  /* 0x0000000000017941 */ /* 0x000fea0003800000 */
.L_x_56:
        /* <DEDUP_REMOVED lines=9> */
.L_x_59:
[----:B------:R-:W-:Y:S05]  /*31d0*/  BSYNC B1 ;  /* 0x0000000000017941 */ /* 0x000fea0003800000 */
.L_x_58:
        /* <DEDUP_REMOVED lines=9> */
.L_x_61:
[----:B------:R-:W-:Y:S05]  /*3270*/  BSYNC B1 ;  /* 0x0000000000017941 */ /* 0x000fea0003800000 */
.L_x_60:
        /* <DEDUP_REMOVED lines=10> */
.L_x_63:
[----:B------:R-:W-:Y:S05]  /*3320*/  BSYNC B1 ;  /* 0x0000000000017941 */ /* 0x000fea0003800000 */
.L_x_62:
        /* <DEDUP_REMOVED lines=10> */
.L_x_65:
[----:B------:R-:W-:Y:S05]  /*33d0*/  BSYNC B1 ;  /* 0x0000000000017941 */ /* 0x000fea0003800000 */
.L_x_64:
        /* <DEDUP_REMOVED lines=9> */
.L_x_67:
[----:B------:R-:W-:Y:S05]  /*3470*/  BSYNC B1 ;  /* 0x0000000000017941 */ /* 0x000fea0003800000 */
.L_x_66:
        /* <DEDUP_REMOVED lines=9> */
.L_x_69:
[----:B------:R-:W-:Y:S05]  /*3510*/  BSYNC B1 ;  /* 0x0000000000017941 */ /* 0x000fea0003800000 */
.L_x_68:
        /* <DEDUP_REMOVED lines=10> */
.L_x_71:
[----:B------:R-:W-:Y:S05]  /*35c0*/  BSYNC B1 ;  /* 0x0000000000017941 */ /* 0x000fea0003800000 */
.L_x_70:
        /* <DEDUP_REMOVED lines=10> */
.L_x_73:
[----:B------:R-:W-:Y:S05]  /*3670*/  BSYNC B1 ;  /* 0x0000000000017941 */ /* 0x000fea0003800000 */
.L_x_72:
        /* <DEDUP_REMOVED lines=9> */
.L_x_75:
[----:B------:R-:W-:Y:S05]  /*3710*/  BSYNC B1 ;  /* 0x0000000000017941 */ /* 0x000fea0003800000 */
.L_x_74:
        /* <DEDUP_REMOVED lines=9> */
.L_x_77:
[----:B------:R-:W-:Y:S05]  /*37b0*/  BSYNC B1 ;  /* 0x0000000000017941 */ /* 0x000fea0003800000 */
.L_x_76:
        /* <DEDUP_REMOVED lines=10> */
.L_x_79:
[----:B------:R-:W-:Y:S05]  /*3860*/  BSYNC B1 ;  /* 0x0000000000017941 */ /* 0x000fea0003800000 */
.L_x_78:
        /* <DEDUP_REMOVED lines=10> */
.L_x_81:
[----:B------:R-:W-:Y:S05]  /*3910*/  BSYNC B1 ;  /* 0x0000000000017941 */ /* 0x000fea0003800000 */
.L_x_80:
        /* <DEDUP_REMOVED lines=9> */
.L_x_83:
[----:B------:R-:W-:Y:S05]  /*39b0*/  BSYNC B1 ;  /* 0x0000000000017941 */ /* 0x000fea0003800000 */
.L_x_82:
        /* <DEDUP_REMOVED lines=9> */
.L_x_85:
[----:B------:R-:W-:Y:S05]  /*3a50*/  BSYNC B1 ;  /* 0x0000000000017941 */ /* 0x000fea0003800000 */
.L_x_84:
        /* <DEDUP_REMOVED lines=10> */
.L_x_87:
[----:B------:R-:W-:Y:S05]  /*3b00*/  BSYNC B1 ;  /* 0x0000000000017941 */ /* 0x000fea0003800000 */
.L_x_86:
        /* <DEDUP_REMOVED lines=10> */
.L_x_89:
[----:B------:R-:W-:Y:S05]  /*3bb0*/  BSYNC B1 ;  /* 0x0000000000017941 */ /* 0x000fea0003800000 */
.L_x_88:
        /* <DEDUP_REMOVED lines=9> */
.L_x_91:
[----:B------:R-:W-:Y:S05]  /*3c50*/  BSYNC B1 ;  /* 0x0000000000017941 */ /* 0x000fea0003800000 */
.L_x_90:
        /* <DEDUP_REMOVED lines=9> */
.L_x_93:
[----:B------:R-:W-:Y:S05]  /*3cf0*/  BSYNC B1 ;  /* 0x0000000000017941 */ /* 0x000fea0003800000 */
.L_x_92:
        /* <DEDUP_REMOVED lines=10> */
.L_x_95:
[----:B------:R-:W-:Y:S05]  /*3da0*/  BSYNC B1 ;  /* 0x0000000000017941 */ /* 0x000fea0003800000 */
.L_x_94:
        /* <DEDUP_REMOVED lines=10> */
.L_x_97:
[----:B------:R-:W-:Y:S05]  /*3e50*/  BSYNC B1 ;  /* 0x0000000000017941 */ /* 0x000fea0003800000 */
.L_x_96:
        /* <DEDUP_REMOVED lines=9> */
.L_x_99:
[----:B------:R-:W-:Y:S05]  /*3ef0*/  BSYNC B1 ;  /* 0x0000000000017941 */ /* 0x000fea0003800000 */
.L_x_98:
        /* <DEDUP_REMOVED lines=9> */
.L_x_101:
[----:B------:R-:W-:Y:S05]  /*3f90*/  BSYNC B1 ;  /* 0x0000000000017941 */ /* 0x000fea0003800000 */
.L_x_100:
        /* <DEDUP_REMOVED lines=10> */
.L_x_103:
[----:B------:R-:W-:Y:S05]  /*4040*/  BSYNC B1 ;  /* 0x0000000000017941 */ /* 0x000fea0003800000 */
.L_x_102:
        /* <DEDUP_REMOVED lines=10> */
.L_x_105:
[----:B------:R-:W-:Y:S05]  /*40f0*/  BSYNC B1 ;  /* 0x0000000000017941 */ /* 0x000fea0003800000 */
.L_x_104:
        /* <DEDUP_REMOVED lines=9> */
.L_x_107:
[----:B------:R-:W-:Y:S05]  /*4190*/  BSYNC B1 ;  /* 0x0000000000017941 */ /* 0x000fea0003800000 */
.L_x_106:
        /* <DEDUP_REMOVED lines=9> */
.L_x_109:
[----:B------:R-:W-:Y:S05]  /*4230*/  BSYNC B1 ;  /* 0x0000000000017941 */ /* 0x000fea0003800000 */
.L_x_108:
        /* <DEDUP_REMOVED lines=10> */
.L_x_111:
[----:B------:R-:W-:Y:S05]  /*42e0*/  BSYNC B1 ;  /* 0x0000000000017941 */ /* 0x000fea0003800000 */
.L_x_110:
        /* <DEDUP_REMOVED lines=10> */
.L_x_113:
[----:B------:R-:W-:Y:S05]  /*4390*/  BSYNC B1 ;  /* 0x0000000000017941 */ /* 0x000fea0003800000 */
.L_x_112:
        /* <DEDUP_REMOVED lines=9> */
.L_x_115:
[----:B------:R-:W-:Y:S05]  /*4430*/  BSYNC B1 ;  /* 0x0000000000017941 */ /* 0x000fea0003800000 */
.L_x_114:
        /* <DEDUP_REMOVED lines=9> */
.L_x_117:
[----:B------:R-:W-:Y:S05]  /*44d0*/  BSYNC B1 ;  /* 0x0000000000017941 */ /* 0x000fea0003800000 */
.L_x_116:
        /* <DEDUP_REMOVED lines=10> */
.L_x_119:
[----:B------:R-:W-:Y:S05]  /*4580*/  BSYNC B1 ;  /* 0x0000000000017941 */ /* 0x000fea0003800000 */
.L_x_118:
        /* <DEDUP_REMOVED lines=10> */
.L_x_121:
[----:B------:R-:W-:Y:S05]  /*4630*/  BSYNC B1 ;  /* 0x0000000000017941 */ /* 0x000fea0003800000 */
.L_x_120:
        /* <DEDUP_REMOVED lines=9> */
.L_x_123:
[----:B------:R-:W-:Y:S05]  /*46d0*/  BSYNC B1 ;  /* 0x0000000000017941 */ /* 0x000fea0003800000 */
.L_x_122:
        /* <DEDUP_REMOVED lines=9> */
.L_x_125:
[----:B------:R-:W-:Y:S05]  /*4770*/  BSYNC B1 ;  /* 0x0000000000017941 */ /* 0x000fea0003800000 */
.L_x_124:
        /* <DEDUP_REMOVED lines=10> */
.L_x_127:
[----:B------:R-:W-:Y:S05]  /*4820*/  BSYNC B1 ;  /* 0x0000000000017941 */ /* 0x000fea0003800000 */
.L_x_126:
        /* <DEDUP_REMOVED lines=10> */
.L_x_129:
[----:B------:R-:W-:Y:S05]  /*48d0*/  BSYNC B1 ;  /* 0x0000000000017941 */ /* 0x000fea0003800000 */
.L_x_128:
        /* <DEDUP_REMOVED lines=9> */
.L_x_131:
[----:B------:R-:W-:Y:S05]  /*4970*/  BSYNC B1 ;  /* 0x0000000000017941 */ /* 0x000fea0003800000 */
.L_x_130:
        /* <DEDUP_REMOVED lines=9> */
.L_x_133:
[----:B------:R-:W-:Y:S05]  /*4a10*/  BSYNC B1 ;  /* 0x0000000000017941 */ /* 0x000fea0003800000 */
.L_x_132:
        /* <DEDUP_REMOVED lines=10> */
.L_x_135:
[----:B------:R-:W-:Y:S05]  /*4ac0*/  BSYNC B1 ;  /* 0x0000000000017941 */ /* 0x000fea0003800000 */
.L_x_134:
        /* <DEDUP_REMOVED lines=10> */
.L_x_137:
[----:B------:R-:W-:Y:S05]  /*4b70*/  BSYNC B1 ;  /* 0x0000000000017941 */ /* 0x000fea0003800000 */
.L_x_136:
        /* <DEDUP_REMOVED lines=9> */
.L_x_139:
[----:B------:R-:W-:Y:S05]  /*4c10*/  BSYNC B1 ;  /* 0x0000000000017941 */ /* 0x000fea0003800000 */
.L_x_138:
        /* <DEDUP_REMOVED lines=9> */
.L_x_141:
[----:B------:R-:W-:Y:S05]  /*4cb0*/  BSYNC B1 ;  /* 0x0000000000017941 */ /* 0x000fea0003800000 */
.L_x_140:
        /* <DEDUP_REMOVED lines=10> */
.L_x_143:
[----:B------:R-:W-:Y:S05]  /*4d60*/  BSYNC B1 ;  /* 0x0000000000017941 */ /* 0x000fea0003800000 */
.L_x_142:
        /* <DEDUP_REMOVED lines=10> */
.L_x_145:
[----:B------:R-:W-:Y:S05]  /*4e10*/  BSYNC B1 ;  /* 0x0000000000017941 */ /* 0x000fea0003800000 */
.L_x_144:
        /* <DEDUP_REMOVED lines=9> */
.L_x_147:
[----:B------:R-:W-:Y:S05]  /*4eb0*/  BSYNC B1 ;  /* 0x0000000000017941 */ /* 0x000fea0003800000 */
.L_x_146:
        /* <DEDUP_REMOVED lines=9> */
.L_x_149:
[----:B------:R-:W-:Y:S05]  /*4f50*/  BSYNC B1 ;  /* 0x0000000000017941 */ /* 0x000fea0003800000 */
.L_x_148:
        /* <DEDUP_REMOVED lines=10> */
.L_x_151:
[----:B------:R-:W-:Y:S05]  /*5000*/  BSYNC B1 ;  /* 0x0000000000017941 */ /* 0x000fea0003800000 */
.L_x_150:
        /* <DEDUP_REMOVED lines=10> */
.L_x_153:
[----:B------:R-:W-:Y:S05]  /*50b0*/  BSYNC B1 ;  /* 0x0000000000017941 */ /* 0x000fea0003800000 */
.L_x_152:
[----:B0---45:R-:W-:Y:S01]  /*50c0*/  HADD2.F32 R4, -RZ, R18.H0_H0 ;  /* 0x20000012ff047230 */ /* 0x031fe20000004100 */
        /* <DEDUP_REMOVED lines=8> */
.L_x_155:
[----:B------:R-:W-:Y:S05]  /*5150*/  BSYNC B1 ;  /* 0x0000000000017941 */ /* 0x000fea0003800000 */
.L_x_154:
[----:B0----5:R-:W-:Y:S01]  /*5160*/  HADD2.F32 R4, -RZ, R18.H0_H0 ;  /* 0x20000012ff047230 */ /* 0x021fe20000004100 */
[----:B------:R-:W-:Y:S01]  /*5170*/  ISETP.GT.AND P0, PT, R0, 0x8, P0 ;  /* 0x000000080000780c */ /* 0x000fe20000704270 */
[----:B------:R-:W-:Y:S01]  /*5180*/  @P1 IMAD.MOV.U32 R5, RZ, RZ, R11 ;  /* 0x000000ffff051224 */ /* 0x000fe200078e000b */
[----:B------:R-:W-:Y:S02]  /*5190*/  BSSY B1, `(.L_x_156) ;  /* 0x0000008000017945 */ /* 0x000fe40003800000 */
[----:B------:R-:W-:Y:S01]  /*51a0*/  FMUL R3, R4, R89 ;  /* 0x0000005904037220 */ /* 0x000fe20000400000 */
[----:B------:R-:W-:-:S03]  /*51b0*/  @P1 IMAD.MOV.U32 R4, RZ, RZ, R10 ;  /* 0x000000ffff041224 */ /* 0x000fc600078e000a */
[----:B------:R-:W-:-:S05]  /*51c0*/  FFMA R3, R86, R88, R3 ;  /* 0x0000005856037223 */ /* 0x000fca0000000003 */
[----:B------:R-:W-:-:S05]  /*51d0*/  F2FP.F16.F32.PACK_AB R3, RZ, R3 ;  /* 0x00000003ff03723e */ /* 0x000fca00000000ff */
[----:B------:R0:W-:Y:S01]  /*51e0*/  @P1 STG.E.U16 desc[UR36][R4.64+0xf0], R3 ;  /* 0x0000f00304001986 */ /* 0x0001e2000c101524 */
[----:B------:R-:W-:Y:S05]  /*51f0*/  @!P0 BRA `(.L_x_157) ;  /* 0x0000000000048947 */ /* 0x000fea0003800000 */
[----:B------:R0:W5:Y:S02]  /*5200*/  LDG.E.LTC128B.U16 R18, desc[UR36][R6.64+0xf2] ;  /* 0x0000f22406127981 */ /* 0x000164000c1e1520 */
.L_x_157:
[----:B------:R-:W-:Y:S05]  /*5210*/  BSYNC B1 ;  /* 0x0000000000017941 */ /* 0x000fea0003800000 */
.L_x_156:
[----:B------:R-:W-:Y:S05]  /*5220*/  @!P0 BRA `(.L_x_158) ;  /* 0x0000001000b08947 */ /* 0x000fea0003800000 */
[----:B-----5:R-:W-:-:S05]  /*5230*/  HADD2.F32 R18, -RZ, R18.H0_H0 ;  /* 0x20000012ff127230 */ /* 0x020fca0000004100 */
[----:B------:R-:W-:-:S04]  /*5240*/  FMUL R18, R18, R89 ;  /* 0x0000005912127220 */ /* 0x000fc80000400000 */
[----:B------:R-:W-:-:S05]  /*5250*/  FFMA R18, R87, R88, R18 ;  /* 0x0000005857127223 */ /* 0x000fca0000000012 */
[----:B------:R-:W-:-:S05]  /*5260*/  F2FP.F16.F32.PACK_AB R18, RZ, R18 ;  /* 0x00000012ff12723e */ /* 0x000fca00000000ff */
[----:B------:R0:W-:Y:S01]  /*5270*/  STG.E.U16 desc[UR36][R10.64+0xf2], R18 ;  /* 0x0000f2120a007986 */ /* 0x0001e2000c101524 */
[----:B------:R-:W-:Y:S05]  /*5280*/  BRA `(.L_x_158) ;  /* 0x0000001000987947 */ /* 0x000fea0003800000 */
.L_x_33:
[----:B------:R-:W-:Y:S01]  /*5290*/  ISETP.GT.AND P3, PT, R3, 0x1, PT ;  /* 0x000000010300780c */ /* 0x000fe20003f64270 */
[----:B------:R-:W-:Y:S01]  /*52a0*/  ULDC.64 UR4, c[0x0][0x5c0] ;  /* 0x0001700000047ab9 */ /* 0x000fe20000000a00 */
[-C--:B------:R-:W-:Y:S01]  /*52b0*/  FMUL R24, R24, R88.reuse ;  /* 0x0000005818187220 */ /* 0x080fe20000400000 */
[----:B------:R-:W-:Y:S01]  /*52c0*/  LEA R4, P4, R104, UR4, 0x1 ;  /* 0x0000000468047c11 */ /* 0x000fe2000f8808ff */
[-C--:B------:R-:W-:Y:S01]  /*52d0*/  FMUL R25, R25, R88.reuse ;  /* 0x0000005819197220 */ /* 0x080fe20000400000 */
[----:B------:R-:W-:Y:S01]  /*52e0*/  ISETP.GT.AND P0, PT, R0, RZ, P3 ;  /* 0x000000ff0000720c */ /* 0x000fe20001f04270 */
[----:B------:R-:W-:Y:S01]  /*52f0*/  FMUL R26, R26, R88 ;  /* 0x000000581a1a7220 */ /* 0x000fe20000400000 */
[----:B------:R-:W-:Y:S01]  /*5300*/  F2FP.F16.F32.PACK_AB R24, RZ, R24 ;  /* 0x00000018ff18723e */ /* 0x000fe200000000ff */
[-C--:B------:R-:W-:Y:S01]  /*5310*/  FMUL R27, R27, R88.reuse ;  /* 0x000000581b1b7220 */ /* 0x080fe20000400000 */
[----:B------:R-:W-:Y:S01]  /*5320*/  LEA.HI.X R5, R104, UR5, R113, 0x1, P4 ;  /* 0x0000000568057c11 */ /* 0x000fe2000a0f0c71 */
[-C--:B------:R-:W-:Y:S01]  /*5330*/  FMUL R28, R28, R88.reuse ;  /* 0x000000581c1c7220 */ /* 0x080fe20000400000 */
[----:B------:R-:W-:Y:S01]  /*5340*/  F2FP.F16.F32.PACK_AB R25, RZ, R25 ;  /* 0x00000019ff19723e */ /* 0x000fe200000000ff */
[-C--:B------:R-:W-:Y:S01]  /*5350*/  FMUL R29, R29, R88.reuse ;  /* 0x000000581d1d7220 */ /* 0x080fe20000400000 */
[----:B------:R-:W-:Y:S01]  /*5360*/  ISETP.GT.AND P2, PT, R0, 0x8, P2 ;  /* 0x000000080000780c */ /* 0x000fe20001744270 */
[----:B------:R-:W-:Y:S01]  /*5370*/  @P1 STG.E.U16 desc[UR36][R4.64], R24 ;  /* 0x0000001804001986 */ /* 0x000fe2000c101524 */
[----:B------:R-:W-:Y:S01]  /*5380*/  ISETP.GT.AND P1, PT, R3, 0x8, PT ;  /* 0x000000080300780c */ /* 0x000fe20003f24270 */
[----:B------:R-:W-:Y:S01]  /*5390*/  FMUL R30, R30, R88 ;  /* 0x000000581e1e7220 */ /* 0x000fe20000400000 */
[C---:B------:R-:W-:Y:S01]  /*53a0*/  SHF.L.U64.HI R7, R94.reuse, 0x1, R95 ;  /* 0x000000015e077819 */ /* 0x040fe2000001025f */
[----:B------:R-:W-:Y:S01]  /*53b0*/  @P0 STG.E.U16 desc[UR36][R4.64+0x2], R25 ;  /* 0x0000021904000986 */ /* 0x000fe2000c101524 */
[----:B------:R-:W-:Y:S01]  /*53c0*/  LEA R6, P5, R94, R4, 0x1 ;  /* 0x000000045e067211 */ /* 0x000fe200078a08ff */
[-C--:B------:R-:W-:Y:S01]  /*53d0*/  FMUL R31, R31, R88.reuse ;  /* 0x000000581f1f7220 */ /* 0x080fe20000400000 */
[----:B------:R-:W-:Y:S01]  /*53e0*/  ISETP.GT.AND P3, PT, R0, 0x8, P3 ;  /* 0x000000080000780c */ /* 0x000fe20001f64270 */
[-C--:B------:R-:W-:Y:S01]  /*53f0*/  FMUL R32, R32, R88.reuse ;  /* 0x0000005820207220 */ /* 0x080fe20000400000 */
[----:B------:R-:W-:Y:S01]  /*5400*/  ISETP.GT.AND P0, PT, R3, 0x9, PT ;  /* 0x000000090300780c */ /* 0x000fe20003f04270 */
[----:B------:R-:W-:Y:S01]  /*5410*/  IMAD.X R7, R7, 0x1, R5, P5 ;  /* 0x0000000107077824 */ /* 0x000fe200028e0605 */
[----:B------:R-:W-:Y:S01]  /*5420*/  ISETP.GT.AND P4, PT, R0, RZ, P1 ;  /* 0x000000ff0000720c */ /* 0x000fe20000f84270 */
[----:B------:R-:W-:Y:S01]  /*5430*/  FMUL R33, R33, R88 ;  /* 0x0000005821217220 */ /* 0x000fe20000400000 */
[----:B------:R-:W-:Y:S01]  /*5440*/  F2FP.F16.F32.PACK_AB R26, RZ, R26 ;  /* 0x0000001aff1a723e */ /* 0x000fe200000000ff */
[-C--:B------:R-:W-:Y:S01]  /*5450*/  FMUL R34, R34, R88.reuse ;  /* 0x0000005822227220 */ /* 0x080fe20000400000 */
[----:B------:R-:W-:Y:S01]  /*5460*/  ISETP.GT.AND P5, PT, R0, RZ, P0 ;  /* 0x000000ff0000720c */ /* 0x000fe200007a4270 */
[----:B------:R-:W-:Y:S01]  /*5470*/  FMUL R35, R35, R88 ;  /* 0x0000005823237220 */ /* 0x000fe20000400000 */
[----:B------:R-:W-:Y:S01]  /*5480*/  F2FP.F16.F32.PACK_AB R27, RZ, R27 ;  /* 0x0000001bff1b723e */ /* 0x000fe200000000ff */
[----:B------:R-:W-:Y:S01]  /*5490*/  @P2 STG.E.U16 desc[UR36][R6.64], R26 ;  /* 0x0000001a06002986 */ /* 0x000fe2000c101524 */
[----:B------:R-:W-:Y:S01]  /*54a0*/  F2FP.F16.F32.PACK_AB R28, RZ, R28 ;  /* 0x0000001cff1c723e */ /* 0x000fe200000000ff */
[-C--:B------:R-:W-:Y:S01]  /*54b0*/  FMUL R36, R36, R88.reuse ;  /* 0x0000005824247220 */ /* 0x080fe20000400000 */
[C---:B------:R-:W-:Y:S01]  /*54c0*/  ISETP.GT.AND P2, PT, R0.reuse, 0x8, P1 ;  /* 0x000000080000780c */ /* 0x040fe20000f44270 */
[----:B------:R-:W-:Y:S01]  /*54d0*/  @P3 STG.E.U16 desc[UR36][R6.64+0x2], R27 ;  /* 0x0000021b06003986 */ /* 0x000fe2000c101524 */
[----:B------:R-:W-:Y:S01]  /*54e0*/  ISETP.GT.AND P1, PT, R3, 0x10, PT ;  /* 0x000000100300780c */ /* 0x000fe20003f24270 */
[-C--:B------:R-:W-:Y:S01]  /*54f0*/  FMUL R37, R37, R88.reuse ;  /* 0x0000005825257220 */ /* 0x080fe20000400000 */
[----:B------:R-:W-:Y:S01]  /*5500*/  F2FP.F16.F32.PACK_AB R29, RZ, R29 ;  /* 0x0000001dff1d723e */ /* 0x000fe200000000ff */
[----:B------:R-:W-:Y:S01]  /*5510*/  @P4 STG.E.U16 desc[UR36][R4.64+0x10], R28 ;  /* 0x0000101c04004986 */ /* 0x000fe2000c101524 */
[----:B------:R-:W-:Y:S01]  /*5520*/  ISETP.GT.AND P3, PT, R0, 0x8, P0 ;  /* 0x000000080000780c */ /* 0x000fe20000764270 */
[-C--:B------:R-:W-:Y:S01]  /*5530*/  FMUL R38, R38, R88.reuse ;  /* 0x0000005826267220 */ /* 0x080fe20000400000 */
[----:B------:R-:W-:Y:S01]  /*5540*/  ISETP.GT.AND P0, PT, R3, 0x11, PT ;  /* 0x000000110300780c */ /* 0x000fe20003f04270 */
[----:B------:R-:W-:Y:S01]  /*5550*/  @P5 STG.E.U16 desc[UR36][R4.64+0x12], R29 ;  /* 0x0000121d04005986 */ /* 0x000fe2000c101524 */
        /* <DEDUP_REMOVED lines=162> */
[----:B------:R-:W-:-:S02]  /*5f80*/  F2FP.F16.F32.PACK_AB R62, RZ, R62 ;  /* 0x0000003eff3e723e */ /* 0x000fc400000000ff */
[C---:B------:R-:W-:Y:S02]  /*5f90*/  ISETP.GT.AND P5, PT, R0.reuse, RZ, P0 ;  /* 0x000000ff0000720c */ /* 0x040fe400007a4270 */
[----:B------:R-:W-:Y:S01]  /*5fa0*/  F2FP.F16.F32.PACK_AB R63, RZ, R63 ;  /* 0x0000003fff3f723e */ /* 0x000fe200000000ff */
[----:B------:R-:W-:Y:S01]  /*5fb0*/  @P2 STG.E.U16 desc[UR36][R6.64+0x90], R62 ;  /* 0x0000903e06002986 */ /* 0x000fe2000c101524 */
[----:B------:R-:W-:Y:S02]  /*5fc0*/  F2FP.F16.F32.PACK_AB R64, RZ, R64 ;  /* 0x00000040ff40723e */ /* 0x000fe400000000ff */
[C---:B------:R-:W-:Y:S01]  /*5fd0*/  ISETP.GT.AND P2, PT, R0.reuse, 0x8, P1 ;  /* 0x000000080000780c */ /* 0x040fe20000f44270 */
[----:B------:R-:W-:Y:S01]  /*5fe0*/  @P3 STG.E.U16 desc[UR36][R6.64+0x92], R63 ;  /* 0x0000923f06003986 */ /* 0x000fe2000c101524 */
[----:B------:R-:W-:Y:S02]  /*5ff0*/  ISETP.GT.AND P1, PT, R3, 0x58, PT ;  /* 0x000000580300780c */ /* 0x000fe40003f24270 */
[----:B------:R-:W-:Y:S01]  /*6000*/  F2FP.F16.F32.PACK_AB R65, RZ, R65 ;  /* 0x00000041ff41723e */ /* 0x000fe200000000ff */
[----:B------:R-:W-:Y:S01]  /*6010*/  @P4 STG.E.U16 desc[UR36][R4.64+0xa0], R64 ;  /* 0x0000a04004004986 */ /* 0x000fe2000c101524 */
[----:B------:R-:W-:-:S02]  /*6020*/  ISETP.GT.AND P3, PT, R0, 0x8, P0 ;  /* 0x000000080000780c */ /* 0x000fc40000764270 */
[----:B------:R-:W-:Y:S01]  /*6030*/  ISETP.GT.AND P0, PT, R3, 0x59, PT ;  /* 0x000000590300780c */ /* 0x000fe20003f04270 */
[----:B------:R-:W-:Y:S01]  /*6040*/  @P5 STG.E.U16 desc[UR36][R4.64+0xa2], R65 ;  /* 0x0000a24104005986 */ /* 0x000fe2000c101524 */
[C---:B------:R-:W-:Y:S02]  /*6050*/  ISETP.GT.AND P4, PT, R0.reuse, RZ, P1 ;  /* 0x000000ff0000720c */ /* 0x040fe40000f84270 */
[----:B------:R-:W-:Y:S02]  /*6060*/  F2FP.F16.F32.PACK_AB R66, RZ, R66 ;  /* 0x00000042ff42723e */ /* 0x000fe400000000ff */
[----:B------:R-:W-:Y:S02]  /*6070*/  ISETP.GT.AND P5, PT, R0, RZ, P0 ;  /* 0x000000ff0000720c */ /* 0x000fe400007a4270 */
[----:B------:R-:W-:Y:S01]  /*6080*/  F2FP.F16.F32.PACK_AB R67, RZ, R67 ;  /* 0x00000043ff43723e */ /* 0x000fe200000000ff */
[----:B------:R-:W-:Y:S01]  /*6090*/  @P2 STG.E.U16 desc[UR36][R6.64+0xa0], R66 ;  /* 0x0000a04206002986 */ /* 0x000fe2000c101524 */
[----:B------:R-:W-:-:S02]  /*60a0*/  F2FP.F16.F32.PACK_AB R68, RZ, R68 ;  /* 0x00000044ff44723e */ /* 0x000fc400000000ff */
[C---:B------:R-:W-:Y:S01]  /*60b0*/  ISETP.GT.AND P2, PT, R0.reuse, 0x8, P1 ;  /* 0x000000080000780c */ /* 0x040fe20000f44270 */
[----:B------:R-:W-:Y:S01]  /*60c0*/  @P3 STG.E.U16 desc[UR36][R6.64+0xa2], R67 ;  /* 0x0000a24306003986 */ /* 0x000fe2000c101524 */
[C---:B------:R-:W-:Y:S02]  /*60d0*/  ISETP.GT.AND P1, PT, R3.reuse, 0x60, PT ;  /* 0x000000600300780c */ /* 0x040fe40003f24270 */
[----:B------:R-:W-:Y:S01]  /*60e0*/  F2FP.F16.F32.PACK_AB R69, RZ, R69 ;  /* 0x00000045ff45723e */ /* 0x000fe200000000ff */
[----:B------:R-:W-:Y:S01]  /*60f0*/  @P4 STG.E.U16 desc[UR36][R4.64+0xb0], R68 ;  /* 0x0000b04404004986 */ /* 0x000fe2000c101524 */
[C---:B------:R-:W-:Y:S02]  /*6100*/  ISETP.GT.AND P3, PT, R0.reuse, 0x8, P0 ;  /* 0x000000080000780c */ /* 0x040fe40000764270 */
[----:B------:R-:W-:Y:S01]  /*6110*/  ISETP.GT.AND P0, PT, R3, 0x61, PT ;  /* 0x000000610300780c */ /* 0x000fe20003f04270 */
[----:B------:R-:W-:Y:S01]  /*6120*/  @P5 STG.E.U16 desc[UR36][R4.64+0xb2], R69 ;  /* 0x0000b24504005986 */ /* 0x000fe2000c101524 */
[----:B------:R-:W-:-:S02]  /*6130*/  ISETP.GT.AND P4, PT, R0, RZ, P1 ;  /* 0x000000ff0000720c */ /* 0x000fc40000f84270 */
[C---:B------:R-:W-:Y:S02]  /*6140*/  ISETP.GT.AND P5, PT, R0.reuse, RZ, P0 ;  /* 0x000000ff0000720c */ /* 0x040fe400007a4270 */
[----:B------:R-:W-:Y:S02]  /*6150*/  F2FP.F16.F32.PACK_AB R70, RZ, R70 ;  /* 0x00000046ff46723e */ /* 0x000fe400000000ff */
[----:B------:R-:W-:Y:S02]  /*6160*/  F2FP.F16.F32.PACK_AB R71, RZ, R71 ;  /* 0x00000047ff47723e */ /* 0x000fe400000000ff */
[----:B------:R-:W-:Y:S01]  /*6170*/  F2FP.F16.F32.PACK_AB R72, RZ, R72 ;  /* 0x00000048ff48723e */ /* 0x000fe200000000ff */
[----:B------:R-:W-:Y:S01]  /*6180*/  @P2 STG.E.U16 desc[UR36][R6.64+0xb0], R70 ;  /* 0x0000b04606002986 */ /* 0x000fe2000c101524 */
[----:B------:R-:W-:Y:S02]  /*6190*/  F2FP.F16.F32.PACK_AB R73, RZ, R73 ;  /* 0x00000049ff49723e */ /* 0x000fe400000000ff */
[C---:B------:R-:W-:Y:S01]  /*61a0*/  ISETP.GT.AND P1, PT, R0.reuse, 0x8, P1 ;  /* 0x000000080000780c */ /* 0x040fe20000f24270 */
[----:B------:R-:W-:Y:S01]  /*61b0*/  @P3 STG.E.U16 desc[UR36][R6.64+0xb2], R71 ;  /* 0x0000b24706003986 */ /* 0x000fe2000c101524 */
[----:B------:R-:W-:-:S02]  /*61c0*/  ISETP.GT.AND P2, PT, R0, 0x8, P0 ;  /* 0x000000080000780c */ /* 0x000fc40000744270 */
[----:B------:R-:W-:Y:S01]  /*61d0*/  F2FP.F16.F32.PACK_AB R74, RZ, R74 ;  /* 0x0000004aff4a723e */ /* 0x000fe200000000ff */
[----:B------:R-:W-:Y:S01]  /*61e0*/  @P4 STG.E.U16 desc[UR36][R4.64+0xc0], R72 ;  /* 0x0000c04804004986 */ /* 0x000fe2000c101524 */
[C---:B------:R-:W-:Y:S02]  /*61f0*/  ISETP.GT.AND P4, PT, R3.reuse, 0x68, PT ;  /* 0x000000680300780c */ /* 0x040fe40003f84270 */
[----:B------:R-:W-:Y:S01]  /*6200*/  ISETP.GT.AND P0, PT, R3, 0x69, PT ;  /* 0x000000690300780c */ /* 0x000fe20003f04270 */
[----:B------:R-:W-:Y:S01]  /*6210*/  @P5 STG.E.U16 desc[UR36][R4.64+0xc2], R73 ;  /* 0x0000c24904005986 */ /* 0x000fe2000c101524 */
[----:B------:R-:W-:Y:S02]  /*6220*/  ISETP.GT.AND P5, PT, R0, RZ, P4 ;  /* 0x000000ff0000720c */ /* 0x000fe400027a4270 */
[----:B------:R-:W-:Y:S01]  /*6230*/  F2FP.F16.F32.PACK_AB R75, RZ, R75 ;  /* 0x0000004bff4b723e */ /* 0x000fe200000000ff */
[----:B------:R-:W-:Y:S01]  /*6240*/  @P1 STG.E.U16 desc[UR36][R6.64+0xc0], R74 ;  /* 0x0000c04a06001986 */ /* 0x000fe2000c101524 */
[----:B------:R-:W-:-:S02]  /*6250*/  F2FP.F16.F32.PACK_AB R76, RZ, R76 ;  /* 0x0000004cff4c723e */ /* 0x000fc400000000ff */
[C---:B------:R-:W-:Y:S01]  /*6260*/  ISETP.GT.AND P3, PT, R0.reuse, RZ, P0 ;  /* 0x000000ff0000720c */ /* 0x040fe20000764270 */
[----:B------:R-:W-:Y:S01]  /*6270*/  @P2 STG.E.U16 desc[UR36][R6.64+0xc2], R75 ;  /* 0x0000c24b06002986 */ /* 0x000fe2000c101524 */
[C---:B------:R-:W-:Y:S02]  /*6280*/  ISETP.GT.AND P4, PT, R0.reuse, 0x8, P4 ;  /* 0x000000080000780c */ /* 0x040fe40002784270 */
[----:B------:R-:W-:Y:S02]  /*6290*/  F2FP.F16.F32.PACK_AB R77, RZ, R77 ;  /* 0x0000004dff4d723e */ /* 0x000fe400000000ff */
[----:B------:R-:W-:Y:S01]  /*62a0*/  F2FP.F16.F32.PACK_AB R78, RZ, R78 ;  /* 0x0000004eff4e723e */ /* 0x000fe200000000ff */
[----:B------:R-:W-:Y:S01]  /*62b0*/  @P5 STG.E.U16 desc[UR36][R4.64+0xd0], R76 ;  /* 0x0000d04c04005986 */ /* 0x000fe2000c101524 */
[----:B------:R-:W-:Y:S02]  /*62c0*/  ISETP.GT.AND P5, PT, R0, 0x8, P0 ;  /* 0x000000080000780c */ /* 0x000fe400007a4270 */
[----:B------:R-:W-:-:S02]  /*62d0*/  F2FP.F16.F32.PACK_AB R79, RZ, R79 ;  /* 0x0000004fff4f723e */ /* 0x000fc400000000ff */
[C---:B------:R-:W-:Y:S01]  /*62e0*/  ISETP.GT.AND P2, PT, R3.reuse, 0x71, PT ;  /* 0x000000710300780c */ /* 0x040fe20003f44270 */
[----:B------:R-:W-:Y:S01]  /*62f0*/  @P3 STG.E.U16 desc[UR36][R4.64+0xd2], R77 ;  /* 0x0000d24d04003986 */ /* 0x000fe2000c101524 */
[----:B------:R-:W-:Y:S02]  /*6300*/  ISETP.GT.AND P3, PT, R3, 0x70, PT ;  /* 0x000000700300780c */ /* 0x000fe40003f64270 */
[----:B------:R-:W-:Y:S01]  /*6310*/  F2FP.F16.F32.PACK_AB R80, RZ, R80 ;  /* 0x00000050ff50723e */ /* 0x000fe200000000ff */
[----:B------:R-:W-:Y:S01]  /*6320*/  @P4 STG.E.U16 desc[UR36][R6.64+0xd0], R78 ;  /* 0x0000d04e06004986 */ /* 0x000fe2000c101524 */
[C---:B------:R-:W-:Y:S02]  /*6330*/  ISETP.GT.AND P4, PT, R0.reuse, RZ, P2 ;  /* 0x000000ff0000720c */ /* 0x040fe40001784270 */
[----:B------:R-:W-:Y:S01]  /*6340*/  F2FP.F16.F32.PACK_AB R81, RZ, R81 ;  /* 0x00000051ff51723e */ /* 0x000fe200000000ff */
[----:B------:R-:W-:Y:S01]  /*6350*/  @P5 STG.E.U16 desc[UR36][R6.64+0xd2], R79 ;  /* 0x0000d24f06005986 */ /* 0x000fe2000c101524 */
[----:B------:R-:W-:-:S02]  /*6360*/  ISETP.GT.AND P5, PT, R0, RZ, P3 ;  /* 0x000000ff0000720c */ /* 0x000fc40001fa4270 */
[C---:B------:R-:W-:Y:S02]  /*6370*/  ISETP.GT.AND P1, PT, R3.reuse, 0x78, PT ;  /* 0x000000780300780c */ /* 0x040fe40003f24270 */
[----:B------:R-:W-:Y:S02]  /*6380*/  ISETP.GT.AND P0, PT, R3, 0x79, PT ;  /* 0x000000790300780c */ /* 0x000fe40003f04270 */
[C---:B------:R-:W-:Y:S02]  /*6390*/  ISETP.GT.AND P3, PT, R0.reuse, 0x8, P3 ;  /* 0x000000080000780c */ /* 0x040fe40001f64270 */
[C---:B------:R-:W-:Y:S02]  /*63a0*/  ISETP.GT.AND P2, PT, R0.reuse, 0x8, P2 ;  /* 0x000000080000780c */ /* 0x040fe40001744270 */
[----:B------:R-:W-:Y:S02]  /*63b0*/  F2FP.F16.F32.PACK_AB R82, RZ, R82 ;  /* 0x00000052ff52723e */ /* 0x000fe400000000ff */
[----:B------:R-:W-:Y:S01]  /*63c0*/  F2FP.F16.F32.PACK_AB R83, RZ, R83 ;  /* 0x00000053ff53723e */ /* 0x000fe200000000ff */
[----:B------:R-:W-:Y:S01]  /*63d0*/  @P5 STG.E.U16 desc[UR36][R4.64+0xe0], R80 ;  /* 0x0000e05004005986 */ /* 0x000fe2000c101524 */
[----:B------:R-:W-:-:S02]  /*63e0*/  ISETP.GT.AND P5, PT, R0, RZ, P0 ;  /* 0x000000ff0000720c */ /* 0x000fc400007a4270 */
[C---:B------:R-:W-:Y:S01]  /*63f0*/  ISETP.GT.AND P0, PT, R0.reuse, 0x8, P0 ;  /* 0x000000080000780c */ /* 0x040fe20000704270 */
[----:B------:R-:W-:Y:S01]  /*6400*/  @P4 STG.E.U16 desc[UR36][R4.64+0xe2], R81 ;  /* 0x0000e25104004986 */ /* 0x000fe2000c101524 */
[C---:B------:R-:W-:Y:S02]  /*6410*/  ISETP.GT.AND P4, PT, R0.reuse, RZ, P1 ;  /* 0x000000ff0000720c */ /* 0x040fe40000f84270 */
[----:B------:R-:W-:Y:S01]  /*6420*/  ISETP.GT.AND P1, PT, R0, 0x8, P1 ;  /* 0x000000080000780c */ /* 0x000fe20000f24270 */
[----:B------:R-:W-:Y:S01]  /*6430*/  @P3 STG.E.U16 desc[UR36][R6.64+0xe0], R82 ;  /* 0x0000e05206003986 */ /* 0x000fe2000c101524 */
[----:B------:R-:W-:Y:S02]  /*6440*/  F2FP.F16.F32.PACK_AB R84, RZ, R84 ;  /* 0x00000054ff54723e */ /* 0x000fe400000000ff */
[----:B------:R-:W-:Y:S01]  /*6450*/  F2FP.F16.F32.PACK_AB R85, RZ, R85 ;  /* 0x00000055ff55723e */ /* 0x000fe200000000ff */
[----:B------:R-:W-:Y:S01]  /*6460*/  @P2 STG.E.U16 desc[UR36][R6.64+0xe2], R83 ;  /* 0x0000e25306002986 */ /* 0x000fe2000c101524 */
[----:B------:R-:W-:-:S02]  /*6470*/  F2FP.F16.F32.PACK_AB R86, RZ, R86 ;  /* 0x00000056ff56723e */ /* 0x000fc400000000ff */
[----:B------:R-:W-:-:S03]  /*6480*/  F2FP.F16.F32.PACK_AB R87, RZ, R87 ;  /* 0x00000057ff57723e */ /* 0x000fc600000000ff */
[----:B------:R-:W-:Y:S04]  /*6490*/  @P4 STG.E.U16 desc[UR36][R4.64+0xf0], R84 ;  /* 0x0000f05404004986 */ /* 0x000fe8000c101524 */
[----:B------:R0:W-:Y:S02]  /*64a0*/  @P5 STG.E.U16 desc[UR36][R4.64+0xf2], R85 ;  /* 0x0000f25504005986 */ /* 0x0001e4000c101524 */
[----:B0-----:R-:W-:Y:S02]  /*64b0*/  @P1 IMAD.MOV.U32 R4, RZ, RZ, R6 ;  /* 0x000000ffff041224 */ /* 0x001fe400078e0006 */
[----:B------:R-:W-:-:S05]  /*64c0*/  @P1 IMAD.MOV.U32 R5, RZ, RZ, R7 ;  /* 0x000000ffff051224 */ /* 0x000fca00078e0007 */
[----:B------:R0:W-:Y:S04]  /*64d0*/  @P1 STG.E.U16 desc[UR36][R4.64+0xf0], R86 ;  /* 0x0000f05604001986 */ /* 0x0001e8000c101524 */
[----:B------:R0:W-:Y:S02]  /*64e0*/  @P0 STG.E.U16 desc[UR36][R6.64+0xf2], R87 ;  /* 0x0000f25706000986 */ /* 0x0001e4000c101524 */
.L_x_158:
[----:B------:R-:W-:Y:S05]  /*64f0*/  BSYNC B0 ;  /* 0x0000000000007941 */ /* 0x000fea0003800000 */
.L_x_32:
[----:B0-----:R-:W2:Y:S01]  /*6500*/  LDL.64 R4, [R1] ;  /* 0x0000000001047983 */ /* 0x001ea20000100a00 */
[----:B------:R-:W-:Y:S01]  /*6510*/  ULDC.64 UR4, c[0x0][0x650] ;  /* 0x0001940000047ab9 */ /* 0x000fe20000000a00 */
[----:B------:R-:W-:Y:S02]  /*6520*/  IMAD.U32 R0, RZ, RZ, UR44 ;  /* 0x0000002cff007e24 */ /* 0x000fe4000f8e00ff */
[----:B------:R-:W-:Y:S02]  /*6530*/  IMAD.MOV.U32 R22, RZ, RZ, -0x1 ;  /* 0xffffffffff167424 */ /* 0x000fe400078e00ff */
[----:B------:R0:W-:Y:S01]  /*6540*/  SYNCS.ARRIVE.TRANS64.A1T0 RZ, [R0+UR46], RZ ;  /* 0x000000ff00ff79a7 */ /* 0x0001e2000810002e */
[----:B-----5:R-:W-:Y:S02]  /*6550*/  IMAD.MOV.U32 R18, RZ, RZ, -0x1 ;  /* 0xffffffffff127424 */ /* 0x020fe400078e00ff */
[----:B------:R-:W-:Y:S01]  /*6560*/  IMAD.MOV.U32 R19, RZ, RZ, -0x1 ;  /* 0xffffffffff137424 */ /* 0x000fe200078e00ff */
[----:B0-----:R-:W-:-:S02]  /*6570*/  PRMT R0, RZ, 0x7610, R0 ;  /* 0x00007610ff007816 */ /* 0x001fc40000000000 */
[----:B--2---:R-:W-:-:S05]  /*6580*/  LEA R16, P0, R4, R16, 0x1 ;  /* 0x0000001004107211 */ /* 0x004fca00078008ff */
[----:B------:R-:W-:Y:S01]  /*6590*/  IMAD.X R17, R98, 0x1, R17, P0 ;  /* 0x0000000162117824 */ /* 0x000fe200000e0611 */
[----:B------:R-:W-:-:S04]  /*65a0*/  ISETP.GE.U32.AND P0, PT, R16, UR4, PT ;  /* 0x0000000410007c0c */ /* 0x000fc8000bf06070 */
[----:B------:R-:W-:-:S13]  /*65b0*/  ISETP.GE.U32.AND.EX P0, PT, R17, UR5, PT, P0 ;  /* 0x0000000511007c0c */ /* 0x000fda000bf06100 */
[----:B------:R-:W-:Y:S05]  /*65c0*/  @P0 BRA `(.L_x_159) ;  /* 0x00000004004c0947 */ /* 0x000fea0003800000 */
[----:B-1----:R-:W0:Y:S01]  /*65d0*/  LDC.64 R10, c[0x0][0x628] ;  /* 0x00018a00ff0a7b82 */ /* 0x002e220000000a00 */
[----:B------:R-:W1:Y:S01]  /*65e0*/  S2R R12, SR_CTAID.X ;  /* 0x00000000000c7919 */ /* 0x000e620000002500 */
[----:B------:R-:W-:Y:S02]  /*65f0*/  IMAD.MOV.U32 R8, RZ, RZ, R16 ;  /* 0x000000ffff087224 */ /* 0x000fe400078e0010 */
[----:B------:R-:W-:Y:S01]  /*6600*/  IMAD.MOV.U32 R9, RZ, RZ, R17 ;  /* 0x000000ffff097224 */ /* 0x000fe200078e0011 */
[----:B------:R-:W2:Y:S03]  /*6610*/  S2R R18, SR_CTAID.Y ;  /* 0x0000000000127919 */ /* 0x000ea60000002600 */
[----:B------:R-:W1:Y:S08]  /*6620*/  LDC R0, c[0x0][0x630] ;  /* 0x00018c00ff007b82 */ /* 0x000e700000000800 */
[----:B------:R-:W1:Y:S01]  /*6630*/  LDC.64 R14, c[0x0][0x620] ;  /* 0x00018800ff0e7b82 */ /* 0x000e620000000a00 */
[----:B0-----:R-:W-:-:S04]  /*6640*/  ISETP.NE.U32.AND P0, PT, R10, RZ, PT ;  /* 0x000000ff0a00720c */ /* 0x001fc80003f05070 */
[----:B------:R-:W-:-:S13]  /*6650*/  ISETP.NE.AND.EX P0, PT, R11, RZ, PT, P0 ;  /* 0x000000ff0b00720c */ /* 0x000fda0003f05300 */
[----:B-12---:R-:W-:Y:S05]  /*6660*/  @!P0 BRA `(.L_x_160) ;  /* 0x0000000000288947 */ /* 0x006fea0003800000 */
[----:B------:R-:W0:Y:S02]  /*6670*/  LDC R3, c[0x0][0x634] ;  /* 0x00018d00ff037b82 */ /* 0x000e240000000800 */
[----:B0-----:R-:W-:-:S05]  /*6680*/  IADD3 R3, P0, R16, R3, RZ ;  /* 0x0000000310037210 */ /* 0x001fca0007f1e0ff */
[----:B------:R-:W-:-:S04]  /*6690*/  IMAD.X R13, RZ, RZ, R17, P0 ;  /* 0x000000ffff0d7224 */ /* 0x000fc800000e0611 */
[----:B------:R-:W-:-:S04]  /*66a0*/  IMAD.WIDE.U32 R4, R13, R10, RZ ;  /* 0x0000000a0d047225 */ /* 0x000fc800078e00ff */
[----:B---34-:R-:W-:-:S04]  /*66b0*/  IMAD.WIDE.U32 R6, P0, R3, R11, R4 ;  /* 0x0000000b03067225 */ /* 0x018fc80007800004 */
[----:B------:R-:W-:-:S04]  /*66c0*/  IMAD.WIDE.U32 R4, R3, R10, RZ ;  /* 0x0000000a03047225 */ /* 0x000fc800078e00ff */
[----:B------:R-:W-:Y:S01]  /*66d0*/  IMAD.X R9, RZ, RZ, RZ, P0 ;  /* 0x000000ffff097224 */ /* 0x000fe200000e06ff */
[----:B------:R-:W-:Y:S01]  /*66e0*/  IADD3 RZ, P0, R5, R6, RZ ;  /* 0x0000000605ff7210 */ /* 0x000fe20007f1e0ff */
[----:B------:R-:W-:-:S04]  /*66f0*/  IMAD.MOV.U32 R8, RZ, RZ, R7 ;  /* 0x000000ffff087224 */ /* 0x000fc800078e0007 */
[----:B------:R-:W-:-:S08]  /*6700*/  IMAD.WIDE.U32.X R8, R13, R11, R8, P0 ;  /* 0x0000000b0d087225 */ /* 0x000fd000000e0408 */
.L_x_160:
[-CC-:B------:R-:W-:Y:S01]  /*6710*/  SHF.R.U64 R19, R8, R0.reuse, R9.reuse ;  /* 0x0000000008137219 */ /* 0x180fe20000001209 */
[----:B------:R-:W0:Y:S01]  /*6720*/  LDC.64 R24, c[0x0][0x640] ;  /* 0x00019000ff187b82 */ /* 0x000e220000000a00 */
[----:B------:R-:W-:Y:S01]  /*6730*/  SHF.R.U32.HI R0, RZ, R0, R9 ;  /* 0x00000000ff007219 */ /* 0x000fe20000011609 */
[----:B------:R-:W-:Y:S01]  /*6740*/  ULDC UR4, c[0x0][0x150] ;  /* 0x0000540000047ab9 */ /* 0x000fe20000000800 */
[----:B------:R-:W-:Y:S02]  /*6750*/  IADD3 R3, P0, RZ, -R19, RZ ;  /* 0x80000013ff037210 */ /* 0x000fe40007f1e0ff */
[----:B---34-:R-:W-:-:S03]  /*6760*/  I2FP.F32.U32 R7, R12 ;  /* 0x0000000c00077245 */ /* 0x018fc60000201000 */
[----:B------:R-:W1:Y:S01]  /*6770*/  LDC R6, c[0x0][0x618] ;  /* 0x00018600ff067b82 */ /* 0x000e620000000800 */
[----:B------:R-:W-:Y:S02]  /*6780*/  IMAD.X R5, RZ, RZ, ~R0, P0 ;  /* 0x000000ffff057224 */ /* 0x000fe400000e0e00 */
[----:B------:R-:W-:Y:S01]  /*6790*/  FMUL R7, R7, UR4 ;  /* 0x0000000407077c20 */ /* 0x000fe20008400000 */
[----:B------:R-:W-:Y:S01]  /*67a0*/  ULDC UR4, c[0x0][0x154] ;  /* 0x0000550000047ab9 */ /* 0x000fe20000000800 */
[-C--:B------:R-:W-:Y:S02]  /*67b0*/  IMAD R0, R5, R14.reuse, RZ ;  /* 0x0000000e05007224 */ /* 0x080fe400078e02ff */
[C---:B------:R-:W-:Y:S01]  /*67c0*/  IMAD.WIDE.U32 R4, R3.reuse, R14, R16 ;  /* 0x0000000e03047225 */ /* 0x040fe200078e0010 */
[----:B------:R-:W2:Y:S01]  /*67d0*/  LDC R8, c[0x0][0x608] ;  /* 0x00018200ff087b82 */ /* 0x000ea20000000800 */
[----:B------:R-:W3:Y:S02]  /*67e0*/  F2I.U32.TRUNC.NTZ R7, R7 ;  /* 0x0000000700077305 */ /* 0x000ee4000020f000 */
[----:B------:R-:W-:Y:S01]  /*67f0*/  IMAD R3, R3, R15, R0 ;  /* 0x0000000f03037224 */ /* 0x000fe200078e0200 */
[----:B------:R-:W-:-:S03]  /*6800*/  I2FP.F32.U32 R0, R18 ;  /* 0x0000001200007245 */ /* 0x000fc60000201000 */
[----:B------:R-:W-:Y:S01]  /*6810*/  IMAD.IADD R3, R5, 0x1, R3 ;  /* 0x0000000105037824 */ /* 0x000fe200078e0203 */
[----:B------:R-:W4:Y:S01]  /*6820*/  LDC R11, c[0x0][0x658] ;  /* 0x00019600ff0b7b82 */ /* 0x000f220000000800 */
[----:B0-----:R-:W-:-:S04]  /*6830*/  ISETP.NE.U32.AND P0, PT, R24, RZ, PT ;  /* 0x000000ff1800720c */ /* 0x001fc80003f05070 */
[----:B------:R-:W-:-:S03]  /*6840*/  ISETP.NE.AND.EX P0, PT, R25, RZ, PT, P0 ;  /* 0x000000ff1900720c */ /* 0x000fc60003f05300 */
[----:B------:R-:W0:Y:S01]  /*6850*/  LDC R9, c[0x0][0x144] ;  /* 0x00005100ff097b82 */ /* 0x000e220000000800 */
[-C--:B-1----:R-:W-:Y:S01]  /*6860*/  SHF.R.U64 R10, R4, R6.reuse, R3 ;  /* 0x00000006040a7219 */ /* 0x082fe20000001203 */
[----:B---3--:R-:W-:Y:S01]  /*6870*/  IMAD.MOV R7, RZ, RZ, -R7 ;  /* 0x000000ffff077224 */ /* 0x008fe200078e0a07 */
[----:B------:R-:W-:Y:S01]  /*6880*/  SHF.R.U32.HI R3, RZ, R6, R3 ;  /* 0x00000006ff037219 */ /* 0x000fe20000011603 */
[----:B------:R-:W-:-:S04]  /*6890*/  FMUL R6, R0, UR4 ;  /* 0x0000000400067c20 */ /* 0x000fc80008400000 */
[----:B------:R-:W1:Y:S01]  /*68a0*/  LDC R21, c[0x0][0x148] ;  /* 0x00005200ff157b82 */ /* 0x000e620000000800 */
[----:B------:R3:W0:Y:S01]  /*68b0*/  F2I.U32.TRUNC.NTZ R14, R6 ;  /* 0x00000006000e7305 */ /* 0x000622000020f000 */
[-CC-:B--2---:R-:W-:Y:S02]  /*68c0*/  SHF.R.U64 R13, R10, R8.reuse, R3.reuse ;  /* 0x000000080a0d7219 */ /* 0x184fe40000001203 */
[----:B------:R-:W-:-:S04]  /*68d0*/  SHF.R.U32.HI R0, RZ, R8, R3 ;  /* 0x00000008ff007219 */ /* 0x000fc80000011603 */
[----:B------:R-:W2:Y:S01]  /*68e0*/  LDC R20, c[0x0][0x648] ;  /* 0x00019200ff147b82 */ /* 0x000ea20000000800 */
[-CC-:B----4-:R-:W-:Y:S02]  /*68f0*/  SHF.R.U64 R15, R13, R11.reuse, R0.reuse ;  /* 0x0000000b0d0f7219 */ /* 0x190fe40000001200 */
[----:B------:R-:W-:-:S03]  /*6900*/  SHF.R.U32.HI R5, RZ, R11, R0 ;  /* 0x0000000bff057219 */ /* 0x000fc60000011600 */
[----:B------:R-:W-:Y:S02]  /*6910*/  IMAD.MOV.U32 R4, RZ, RZ, R15 ;  /* 0x000000ffff047224 */ /* 0x000fe400078e000f */
[----:B------:R-:W4:Y:S01]  /*6920*/  LDC R26, c[0x0][0x638] ;  /* 0x00018e00ff1a7b82 */ /* 0x000f220000000800 */
[----:B0-----:R-:W-:-:S07]  /*6930*/  IMAD R22, R9, R7, R12 ;  /* 0x0000000709167224 */ /* 0x001fce00078e020c */
[----:B------:R-:W0:Y:S08]  /*6940*/  LDC R27, c[0x0][0x610] ;  /* 0x00018400ff1b7b82 */ /* 0x000e300000000800 */
[----:B------:R-:W0:Y:S01]  /*6950*/  LDC R28, c[0x0][0x600] ;  /* 0x00018000ff1c7b82 */ /* 0x000e220000000800 */
[----:B-123--:R-:W-:Y:S05]  /*6960*/  @!P0 BRA `(.L_x_161) ;  /* 0x0000000000288947 */ /* 0x00efea0003800000 */
[----:B------:R-:W1:Y:S02]  /*6970*/  LDC R0, c[0x0][0x64c] ;  /* 0x00019300ff007b82 */ /* 0x000e640000000800 */
[----:B-1----:R-:W-:-:S05]  /*6980*/  IADD3 R3, P0, R15, R0, RZ ;  /* 0x000000000f037210 */ /* 0x002fca0007f1e0ff */
        /* <DEDUP_REMOVED lines=8> */
.L_x_161:
[----:B------:R-:W-:Y:S01]  /*6a10*/  ISETP.NE.AND P0, PT, R2, 0x1, PT ;  /* 0x000000010200780c */ /* 0x000fe20003f05270 */
[----:B------:R-:W-:Y:S01]  /*6a20*/  IMAD.MOV R14, RZ, RZ, -R14 ;  /* 0x000000ffff0e7224 */ /* 0x000fe200078e0a0e */
[----:B------:R-:W-:Y:S02]  /*6a30*/  SHF.R.U64 R0, R4, R20, R5 ;  /* 0x0000001404007219 */ /* 0x000fe40000001205 */
[----:B------:R-:W-:Y:S02]  /*6a40*/  LOP3.LUT R3, R13, R100, RZ, 0xc0, !PT ;  /* 0x000000640d037212 */ /* 0x000fe400078ec0ff */
[----:B------:R-:W-:Y:S01]  /*6a50*/  LOP3.LUT R5, R10, R99, RZ, 0xc0, !PT ;  /* 0x000000630a057212 */ /* 0x000fe200078ec0ff */
[----:B------:R-:W-:Y:S02]  /*6a60*/  IMAD.MOV R4, RZ, RZ, -R0 ;  /* 0x000000ffff047224 */ /* 0x000fe400078e0a00 */
[----:B------:R-:W-:Y:S02]  /*6a70*/  IMAD R3, R96, R0, R3 ;  /* 0x0000000060037224 */ /* 0x000fe400078e0203 */
[----:B----4-:R-:W-:-:S02]  /*6a80*/  IMAD R0, R4, R26, R15 ;  /* 0x0000001a04007224 */ /* 0x010fc400078e020f */
[----:B------:R-:W-:Y:S02]  /*6a90*/  @P0 IMAD R22, R21, R14, R18 ;  /* 0x0000000e15160224 */ /* 0x000fe400078e0212 */
[----:B------:R-:W-:Y:S02]  /*6aa0*/  IMAD.MOV.U32 R4, RZ, RZ, 0x1 ;  /* 0x00000001ff047424 */ /* 0x000fe400078e00ff */
[----:B0-----:R-:W-:Y:S02]  /*6ab0*/  IMAD R22, R3, R27, R22 ;  /* 0x0000001b03167224 */ /* 0x001fe400078e0216 */
[----:B------:R-:W-:Y:S01]  /*6ac0*/  IMAD R3, R0, R28, R5 ;  /* 0x0000001c00037224 */ /* 0x000fe200078e0205 */
[----:B------:R-:W-:-:S04]  /*6ad0*/  PRMT R0, R4, 0x7610, R0 ;  /* 0x0000761004007816 */ /* 0x000fc80000000000 */
[----:B------:R-:W-:Y:S02]  /*6ae0*/  SEL R18, R3, R22, !P0 ;  /* 0x0000001603127207 */ /* 0x000fe40004000000 */
[----:B------:R-:W-:-:S07]  /*6af0*/  SEL R22, R22, R3, !P0 ;  /* 0x0000000316167207 */ /* 0x000fce0004000000 */
.L_x_159:
[----:B------:R-:W-:Y:S01]  /*6b00*/  UIMAD.WIDE.U32 UR4, UR38, 0x24924925, URZ ;  /* 0x24924925260478a5 */ /* 0x000fe2000f8e003f */
[----:B------:R-:W-:Y:S02]  /*6b10*/  LOP3.LUT P0, RZ, R0, 0xff, RZ, 0xc0, !PT ;  /* 0x000000ff00ff7812 */ /* 0x000fe4000780c0ff */
[----:B------:R-:W-:Y:S01]  /*6b20*/  LOP3.LUT R103, R103, 0x1, RZ, 0x3c, !PT ;  /* 0x0000000167677812 */ /* 0x000fe200078e3cff */
[----:B------:R-:W-:-:S04]  /*6b30*/  UIADD3 UR4, UR38, -UR5, URZ ;  /* 0x8000000526047290 */ /* 0x000fc8000fffe03f */
[----:B------:R-:W-:-:S04]  /*6b40*/  ULEA.HI UR4, UR4, UR5, URZ, 0x1f ;  /* 0x0000000504047291 */ /* 0x000fc8000f8ff83f */
[----:B------:R-:W-:-:S04]  /*6b50*/  USHF.R.U32.HI UR4, URZ, 0x2, UR4 ;  /* 0x000000023f047899 */ /* 0x000fc80008011604 */
[----:B------:R-:W-:Y:S01]  /*6b60*/  UIMAD UR38, UR4, -0x7, UR38 ;  /* 0xfffffff9042678a4 */ /* 0x000fe2000f8e0226 */
[----:B------:R-:W-:Y:S11]  /*6b70*/  @P0 BRA `(.L_x_162) ;  /* 0xffffffa800880947 */ /* 0x000ff6000383ffff */
[----:B------:R-:W-:Y:S05]  /*6b80*/  EXIT ;  /* 0x000000000000794d */ /* 0x000fea0003800000 */
.L_x_13:
[----:B------:R-:W-:-:S08]  /*6b90*/  ISETP.NE.AND P0, PT, R14, RZ, PT ;  /* 0x000000ff0e00720c */ /* 0x000fd00003f05270 */
[----:B0-----:R-:W0:-:S00]  /*6ba0*/  USETMAXREG.DEALLOC.CTAPOOL 0x28 ;  /* 0x00000028000079c8 */ /* 0x001e0000080e0500 */
[----:B------:R-:W-:Y:S05]  /*6bb0*/  @P0 EXIT ;  /* 0x000000000000094d */ /* 0x000fea0003800000 */
[----:B0-----:R-:W-:Y:S01]  /*6bc0*/  LOP3.LUT P0, RZ, R3, 0xff, RZ, 0xc0, !PT ;  /* 0x000000ff03ff7812 */ /* 0x001fe2000780c0ff */
[----:B------:R-:W-:Y:S02]  /*6bd0*/  IMAD.MOV.U32 R3, RZ, RZ, 0x1 ;  /* 0x00000001ff037424 */ /* 0x000fe400078e00ff */
[----:B------:R-:W-:-:S10]  /*6be0*/  IMAD.MOV.U32 R8, RZ, RZ, RZ ;  /* 0x000000ffff087224 */ /* 0x000fd400078e00ff */
[----:B------:R-:W-:Y:S05]  /*6bf0*/  @!P0 BRA `(.L_x_163) ;  /* 0x0000000c00448947 */ /* 0x000fea0003800000 */
[----:B------:R-:W-:Y:S01]  /*6c00*/  LOP3.LUT P0, RZ, R4, 0x1f, RZ, 0xc0, !PT ;  /* 0x0000001f04ff7812 */ /* 0x000fe2000780c0ff */
[----:B------:R-:W-:Y:S01]  /*6c10*/  ULDC UR5, c[0x0][0x658] ;  /* 0x0001960000057ab9 */ /* 0x000fe20000000800 */
[----:B------:R-:W-:Y:S01]  /*6c20*/  UMOV UR6, 0xffffffff ;  /* 0xffffffff00067882 */ /* 0x000fe20000000000 */
[----:B------:R-:W-:Y:S01]  /*6c30*/  BSSY B0, `(.L_x_163) ;  /* 0x00000cd000007945 */ /* 0x000fe20003800000 */
[----:B------:R-:W-:Y:S01]  /*6c40*/  USHF.L.U32 UR6, UR6, UR5, URZ ;  /* 0x0000000506067299 */ /* 0x000fe2000800063f */
[C---:B------:R-:W-:Y:S01]  /*6c50*/  ISETP.NE.AND P2, PT, R5.reuse, RZ, PT ;  /* 0x000000ff0500720c */ /* 0x040fe20003f45270 */
[----:B------:R-:W-:Y:S01]  /*6c60*/  UMOV UR7, 0x1 ;  /* 0x0000000100077882 */ /* 0x000fe20000000000 */
[----:B------:R-:W-:Y:S01]  /*6c70*/  ISETP.NE.OR P0, PT, R5, RZ, !P0 ;  /* 0x000000ff0500720c */ /* 0x000fe20004705670 */
[----:B------:R-:W-:Y:S01]  /*6c80*/  IMAD.MOV.U32 R10, RZ, RZ, 0x1 ;  /* 0x00000001ff0a7424 */ /* 0x000fe200078e00ff */
[----:B------:R-:W-:Y:S01]  /*6c90*/  LOP3.LUT R9, R23, 0x2, RZ, 0xfc, !PT ;  /* 0x0000000217097812 */ /* 0x000fe200078efcff */
[----:B------:R-:W-:Y:S01]  /*6ca0*/  IMAD.MOV.U32 R3, RZ, RZ, 0x1 ;  /* 0x00000001ff037424 */ /* 0x000fe200078e00ff */
[----:B------:R-:W-:Y:S01]  /*6cb0*/  ULDC UR4, c[0x0][0x600] ;  /* 0x0001800000047ab9 */ /* 0x000fe20000000800 */
[----:B------:R-:W-:Y:S01]  /*6cc0*/  IMAD.MOV.U32 R8, RZ, RZ, RZ ;  /* 0x000000ffff087224 */ /* 0x000fe200078e00ff */
[----:B------:R-:W-:-:S02]  /*6cd0*/  USHF.L.U32 UR13, UR7, UR5, URZ ;  /* 0x00000005070d7299 */ /* 0x000fc4000800063f */
[----:B------:R-:W-:Y:S02]  /*6ce0*/  UIADD3 UR21, UR40, 0x1, URZ ;  /* 0x0000000128157890 */ /* 0x000fe4000fffe03f */
[----:B------:R-:W-:Y:S02]  /*6cf0*/  UIADD3 UR4, UR4, -0x1, URZ ;  /* 0xffffffff04047890 */ /* 0x000fe4000fffe03f */
[----:B------:R-:W-:Y:S01]  /*6d00*/  ULOP3.LUT UR5, URZ, UR6, URZ, 0x33, !UPT ;  /* 0x000000063f057292 */ /* 0x000fe2000f8e333f */
[----:B------:R-:W-:-:S11]  /*6d10*/  ULDC.64 UR22, c[0x0][0x198] ;  /* 0x0000660000167ab9 */ /* 0x000fd60000000a00 */
.L_x_175:
[----:B------:R-:W-:-:S03]  /*6d20*/  UMOV UR6, 0xffffffff ;  /* 0xffffffff00067882 */ /* 0x000fc60000000000 */
[----:B------:R-:W-:Y:S05]  /*6d30*/  BRA.DIV UR6, `(.L_x_164) ;  /* 0x00000012067c7947 */ /* 0x000fea000b800000 */
[----:B------:R-:W-:-:S13]  /*6d40*/  ELECT P6, URZ, PT ;  /* 0x00000000003f782f */ /* 0x000fda00038c0000 */
.L_x_191:
[----:B------:R-:W0:Y:S01]  /*6d50*/  LDC R4, c[0x0][0x28c] ;  /* 0x0000a300ff047b82 */ /* 0x000e220000000800 */
[----:B------:R-:W-:Y:S01]  /*6d60*/  BSSY B1, `(.L_x_165) ;  /* 0x0000043000017945 */ /* 0x000fe20003800000 */
[----:B0-----:R-:W-:-:S13]  /*6d70*/  ISETP.LT.OR P6, PT, R4, 0x1, !P6 ;  /* 0x000000010400780c */ /* 0x001fda00077c1670 */
[----:B------:R-:W-:Y:S05]  /*6d80*/  @P6 BRA `(.L_x_166) ;  /* 0x0000000400006947 */ /* 0x000fea0003800000 */
[----:B------:R-:W-:Y:S02]  /*6d90*/  IMAD.SHL.U32 R22, R22, 0x40, RZ ;  /* 0x0000004016167824 */ /* 0x000fe400078e00ff */
[----:B------:R-:W-:Y:S02]  /*6da0*/  IMAD.SHL.U32 R18, R18, 0x80, RZ ;  /* 0x0000008012127824 */ /* 0x000fe400078e00ff */
[----:B------:R-:W-:Y:S02]  /*6db0*/  IMAD.MOV.U32 R13, RZ, RZ, RZ ;  /* 0x000000ffff0d7224 */ /* 0x000fe400078e00ff */
[----:B------:R-:W-:Y:S02]  /*6dc0*/  IMAD.U32 R14, RZ, RZ, UR21 ;  /* 0x00000015ff0e7e24 */ /* 0x000fe4000f8e00ff */
[----:B------:R-:W-:Y:S02]  /*6dd0*/  IMAD.MOV.U32 R4, RZ, RZ, R3 ;  /* 0x000000ffff047224 */ /* 0x000fe400078e0003 */
[----:B------:R-:W-:-:S07]  /*6de0*/  IMAD.MOV.U32 R5, RZ, RZ, R8 ;  /* 0x000000ffff057224 */ /* 0x000fce00078e0008 */
.L_x_170:
[----:B------:R-:W0:Y:S01]  /*6df0*/  S2R R7, SR_CgaCtaId ;  /* 0x0000000000077919 */ /* 0x000e220000008800 */
[----:B------:R-:W-:-:S04]  /*6e00*/  MOV R6, 0x400 ;  /* 0x0000040000067802 */ /* 0x000fc80000000f00 */
[----:B0-----:R-:W-:Y:S02]  /*6e10*/  LEA R12, R7, R6, 0x18 ;  /* 0x00000006070c7211 */ /* 0x001fe400078ec0ff */
[----:B------:R-:W-:Y:S01]  /*6e20*/  SHF.L.U32 R6, R4, 0x1f, RZ ;  /* 0x0000001f04067819 */ /* 0x000fe200000006ff */
[----:B------:R-:W0:Y:S02]  /*6e30*/  @!P2 LDC R7, c[0x0][0x500] ;  /* 0x00014000ff07ab82 */ /* 0x000e240000000800 */
[----:B------:R-:W-:-:S04]  /*6e40*/  IMAD R11, R5, 0x8, R12 ;  /* 0x00000008050b7824 */ /* 0x000fc800078e020c */
[----:B------:R-:W1:Y:S02]  /*6e50*/  SYNCS.PHASECHK.TRANS64.TRYWAIT P1, [R11+URZ+0x38], R6 ;  /* 0x000038060b0075a7 */ /* 0x000e64000802017f */
[----:B-1----:R-:W-:Y:S05]  /*6e60*/  @!P1 BRA `(.L_x_167) ;  /* 0x0000001000509947 */ /* 0x002fea0003800000 */
.L_x_192:
[----:B-1----:R-:W-:Y:S01]  /*6e70*/  PRMT R6, R9, 0x9910, RZ ;  /* 0x0000991009067816 */ /* 0x002fe200000000ff */
[----:B0-----:R0:W-:Y:S03]  /*6e80*/  @!P2 SYNCS.ARRIVE.TRANS64 RZ, [R11+URZ], R7 ;  /* 0x000000070bffa9a7 */ /* 0x0011e6000800003f */
[----:B------:R-:W-:-:S13]  /*6e90*/  ISETP.NE.AND P1, PT, R6, 0x2, PT ;  /* 0x000000020600780c */ /* 0x000fda0003f25270 */
[----:B0-----:R-:W-:Y:S05]  /*6ea0*/  @P1 BRA `(.L_x_168) ;  /* 0x0000000000041947 */ /* 0x001fea0003800000 */
[----:B------:R-:W-:Y:S01]  /*6eb0*/  BPT.TRAP 0x1 ;  /* 0x000000040000795c */ /* 0x000fe20000300000 */
.L_x_168:
[----:B------:R-:W-:Y:S05]  /*6ec0*/  @P0 BRA `(.L_x_169) ;  /* 0x0000000000040947 */ /* 0x000fea0003800000 */
[----:B------:R-:W-:Y:S01]  /*6ed0*/  BPT.TRAP 0x1 ;  /* 0x000000040000795c */ /* 0x000fe20000300000 */
.L_x_169:
[--C-:B------:R-:W-:Y:S01]  /*6ee0*/  IMAD R6, R5, 0x4000, R12.reuse ;  /* 0x0000400005067824 */ /* 0x100fe200078e020c */
[----:B------:R-:W-:Y:S01]  /*6ef0*/  R2UR UR34, R13 ;  /* 0x000000000d2272ca */ /* 0x000fe200000e0000 */
[----:B------:R-:W-:Y:S01]  /*6f00*/  IMAD R12, R5, 0x8000, R12 ;  /* 0x00008000050c7824 */ /* 0x000fe200078e020c */
[----:B------:R-:W-:Y:S01]  /*6f10*/  R2UR UR33, R11 ;  /* 0x000000000b2172ca */ /* 0x000fe200000e0000 */
[----:B------:R-:W-:Y:S01]  /*6f20*/  VIADD R14, R14, 0xffffffff ;  /* 0xffffffff0e0e7836 */ /* 0x000fe20000000000 */
[----:B------:R-:W-:Y:S01]  /*6f30*/  R2UR UR24, R6 ;  /* 0x00000000061872ca */ /* 0x000fe200000e0000 */
[----:B------:R-:W-:Y:S01]  /*6f40*/  UIADD3 UR6, UP0, UR22, 0xf0, URZ ;  /* 0x000000f016067890 */ /* 0x000fe2000ff1e03f */
[----:B------:R-:W-:Y:S01]  /*6f50*/  R2UR UR8, R12 ;  /* 0x000000000c0872ca */ /* 0x000fe200000e0000 */
[----:B------:R-:W-:Y:S01]  /*6f60*/  UIADD3 UR30, UP1, UR22, 0x1f0, URZ ;  /* 0x000001f0161e7890 */ /* 0x000fe2000ff3e03f */
[----:B------:R-:W-:Y:S01]  /*6f70*/  R2UR UR36, R19 ;  /* 0x00000000132472ca */ /* 0x000fe200000e0000 */
[----:B------:R-:W-:Y:S01]  /*6f80*/  UIADD3.X UR7, URZ, UR23, URZ, UP0, !UPT ;  /* 0x000000173f077290 */ /* 0x000fe200087fe43f */
[----:B------:R-:W-:Y:S01]  /*6f90*/  R2UR UR35, R22 ;  /* 0x00000000162372ca */ /* 0x000fe200000e0000 */
[----:B------:R-:W-:Y:S01]  /*6fa0*/  UIADD3.X UR31, URZ, UR23, URZ, UP1, !UPT ;  /* 0x000000173f1f7290 */ /* 0x000fe20008ffe43f */
[----:B------:R-:W-:Y:S01]  /*6fb0*/  R2UR UR19, R18 ;  /* 0x00000000121372ca */ /* 0x000fe200000e0000 */
[----:B------:R-:W-:Y:S01]  /*6fc0*/  UIADD3 UR26, UR34, 0x40, URZ ;  /* 0x00000040221a7890 */ /* 0x000fe2000fffe03f */
[----:B------:R-:W-:Y:S01]  /*6fd0*/  ISETP.GT.AND P3, PT, R14, 0x1, PT ;  /* 0x000000010e00780c */ /* 0x000fe20003f64270 */
[----:B------:R-:W-:Y:S01]  /*6fe0*/  VIADD R5, R5, 0x1 ;  /* 0x0000000105057836 */ /* 0x000fe20000000000 */
[----:B------:R-:W-:Y:S01]  /*6ff0*/  UMOV UR14, 0x0 ;  /* 0x00000000000e7882 */ /* 0x000fe20000000000 */
[----:B------:R-:W-:Y:S01]  /*7000*/  UIADD3 UR32, UR24, 0x180, URZ ;  /* 0x0000018018207890 */ /* 0x000fe2000fffe03f */
[----:B------:R-:W-:Y:S01]  /*7010*/  VIADD R13, R13, 0x80 ;  /* 0x000000800d0d7836 */ /* 0x000fe20000000000 */
[----:B------:R-:W-:Y:S01]  /*7020*/  UIADD3 UR24, UR24, 0x2180, URZ ;  /* 0x0000218018187890 */ /* 0x000fe2000fffe03f */
[----:B------:R-:W-:Y:S01]  /*7030*/  ISETP.NE.AND P1, PT, R5, 0x7, PT ;  /* 0x000000070500780c */ /* 0x000fe20003f25270 */
[----:B------:R-:W-:-:S02]  /*7040*/  UIADD3 UR16, UR8, 0x1c180, URZ ;  /* 0x0001c18008107890 */ /* 0x000fc4000fffe03f */
[----:B------:R-:W-:Y:S01]  /*7050*/  UIADD3 UR8, UR8, 0x20180, URZ ;  /* 0x0002018008087890 */ /* 0x000fe2000fffe03f */
[----:B------:R-:W-:Y:S01]  /*7060*/  SEL R7, RZ, 0x1, P1 ;  /* 0x00000001ff077807 */ /* 0x000fe20000800000 */
[----:B------:R-:W-:Y:S01]  /*7070*/  UMOV UR15, 0x10000000 ;  /* 0x10000000000f7882 */ /* 0x000fe20000000000 */
[----:B------:R-:W-:Y:S01]  /*7080*/  UMOV UR25, UR33 ;  /* 0x0000002100197c82 */ /* 0x000fe20008000000 */
[----:B------:R-:W-:Y:S01]  /*7090*/  UMOV UR28, UR36 ;  /* 0x00000024001c7c82 */ /* 0x000fe20008000000 */
[----:B------:R-:W-:Y:S01]  /*70a0*/  UMOV UR27, UR35 ;  /* 0x00000023001b7c82 */ /* 0x000fe20008000000 */
[----:B------:R-:W-:Y:S01]  /*70b0*/  UMOV UR17, UR33 ;  /* 0x0000002100117c82 */ /* 0x000fe20008000000 */
[----:B------:R-:W-:Y:S01]  /*70c0*/  UMOV UR18, UR34 ;  /* 0x0000002200127c82 */ /* 0x000fe20008000000 */
[----:B------:R-:W-:Y:S01]  /*70d0*/  UMOV UR20, UR36 ;  /* 0x0000002400147c82 */ /* 0x000fe20008000000 */
[----:B------:R0:W-:Y:S01]  /*70e0*/  UTMALDG.3D [UR32], [UR6], desc[UR14] ;  /* 0x00000e20060075b4 */ /* 0x0001e20008011000 */
[----:B------:R-:W-:Y:S01]  /*70f0*/  UMOV UR9, UR33 ;  /* 0x0000002100097c82 */ /* 0x000fe20008000000 */
[----:B------:R-:W-:Y:S01]  /*7100*/  UMOV UR11, UR19 ;  /* 0x00000013000b7c82 */ /* 0x000fe20008000000 */
[----:B------:R-:W-:Y:S01]  /*7110*/  UMOV UR12, UR36 ;  /* 0x00000024000c7c82 */ /* 0x000fe20008000000 */
[----:B------:R-:W-:Y:S01]  /*7120*/  UMOV UR10, UR26 ;  /* 0x0000001a000a7c82 */ /* 0x000fe20008000000 */
[----:B------:R-:W-:-:S02]  /*7130*/  LOP3.LUT R4, R4, R7, RZ, 0x3c, !PT ;  /* 0x0000000704047212 */ /* 0x000fc400078e3cff */
[----:B------:R-:W-:Y:S01]  /*7140*/  SEL R5, R5, RZ, P1 ;  /* 0x000000ff05057207 */ /* 0x000fe20000800000 */
[----:B------:R0:W-:Y:S01]  /*7150*/  UTMALDG.3D [UR24], [UR6], desc[UR14] ;  /* 0x00000e18060075b4 */ /* 0x0001e20008011000 */
[----:B------:R0:W-:Y:S01]  /*7160*/  UTMALDG.3D [UR16], [UR30], desc[UR14] ;  /* 0x00000e101e0075b4 */ /* 0x0001e20008011000 */
[----:B------:R0:W-:Y:S02]  /*7170*/  UTMALDG.3D [UR8], [UR30], desc[UR14] ;  /* 0x00000e081e0075b4 */ /* 0x0001e40008011000 */
[----:B0-----:R-:W-:Y:S05]  /*7180*/  @P3 BRA `(.L_x_170) ;  /* 0xfffffffc00183947 */ /* 0x001fea000383ffff */
.L_x_166:
[----:B------:R-:W-:Y:S05]  /*7190*/  BSYNC B1 ;  /* 0x0000000000017941 */ /* 0x000fea0003800000 */
.L_x_165:
[----:B------:R-:W2:Y:S01]  /*71a0*/  LDL.64 R20, [R1] ;  /* 0x0000000001147983 */ /* 0x000ea20000100a00 */
[----:B------:R-:W-:Y:S01]  /*71b0*/  LOP3.LUT P4, RZ, R10, 0xff, RZ, 0xc0, !PT ;  /* 0x000000ff0aff7812 */ /* 0x000fe2000788c0ff */
[----:B------:R-:W-:Y:S01]  /*71c0*/  VIADD R11, R8, UR40 ;  /* 0x00000028080b7c36 */ /* 0x000fe20008000000 */
[----:B------:R-:W-:Y:S01]  /*71d0*/  ULDC.64 UR6, c[0x0][0x650] ;  /* 0x0001940000067ab9 */ /* 0x000fe20000000a00 */
[----:B------:R-:W-:Y:S01]  /*71e0*/  IMAD.U32 R8, RZ, RZ, UR40 ;  /* 0x00000028ff087e24 */ /* 0x000fe2000f8e00ff */
[----:B------:R-:W-:Y:S01]  /*71f0*/  UISETP.GE.U32.AND UP0, UPT, UR40, 0x7, UPT ;  /* 0x000000072800788c */ /* 0x000fe2000bf06070 */
[C---:B------:R-:W-:Y:S01]  /*7200*/  IMAD.WIDE.U32 R4, R11.reuse, 0x24924925, RZ ;  /* 0x249249250b047825 */ /* 0x040fe200078e00ff */
[----:B------:R-:W-:Y:S01]  /*7210*/  ISETP.GT.U32.AND P1, PT, R11, 0x6, PT ;  /* 0x000000060b00780c */ /* 0x000fe20003f24070 */
[----:B------:R-:W-:Y:S01]  /*7220*/  BSSY B1, `(.L_x_171) ;  /* 0x000006b000017945 */ /* 0x000fe20003800000 */
[----:B------:R-:W-:Y:S01]  /*7230*/  PRMT R10, RZ, 0x7610, R10 ;  /* 0x00007610ff0a7816 */ /* 0x000fe2000000000a */
[----:B------:R-:W-:Y:S01]  /*7240*/  IMAD.MOV.U32 R22, RZ, RZ, -0x1 ;  /* 0xffffffffff167424 */ /* 0x000fe200078e00ff */
[----:B------:R-:W-:Y:S01]  /*7250*/  ISETP.LT.U32.AND P1, PT, R8, 0x7, P1 ;  /* 0x000000070800780c */ /* 0x000fe20000f21070 */
[----:B------:R-:W-:Y:S01]  /*7260*/  IMAD.MOV.U32 R18, RZ, RZ, -0x1 ;  /* 0xffffffffff127424 */ /* 0x000fe200078e00ff */
[----:B------:R-:W-:Y:S01]  /*7270*/  PLOP3.LUT P3, PT, PT, PT, UP0, 0x80, 0x0 ;  /* 0x000000000000781c */ /* 0x000fe20003f6f008 */
[----:B------:R-:W0:Y:S01]  /*7280*/  @P4 S2R R7, SR_CgaCtaId ;  /* 0x0000000000074919 */ /* 0x000e220000008800 */
[----:B------:R-:W-:Y:S01]  /*7290*/  SEL R4, RZ, 0x1, !P1 ;  /* 0x00000001ff047807 */ /* 0x000fe20004800000 */
[----:B------:R-:W-:Y:S01]  /*72a0*/  IMAD.MOV.U32 R19, RZ, RZ, -0x1 ;  /* 0xffffffffff137424 */ /* 0x000fe200078e00ff */
[----:B------:R-:W-:-:S02]  /*72b0*/  @P4 MOV R6, 0x400 ;  /* 0x0000040000064802 */ /* 0x000fc40000000f00 */
[----:B------:R-:W-:Y:S02]  /*72c0*/  LOP3.LUT R3, R3, R4, RZ, 0x3c, !PT ;  /* 0x0000000403037212 */ /* 0x000fe400078e3cff */
[----:B------:R-:W-:Y:S02]  /*72d0*/  PRMT R4, RZ, 0x7610, R4 ;  /* 0x00007610ff047816 */ /* 0x000fe40000000004 */
[----:B0-----:R-:W-:Y:S01]  /*72e0*/  @P4 LEA R6, R7, R6, 0x18 ;  /* 0x0000000607064211 */ /* 0x001fe200078ec0ff */
[----:B------:R-:W-:-:S03]  /*72f0*/  IMAD.IADD R7, R11, 0x1, -R5 ;  /* 0x000000010b077824 */ /* 0x000fc600078e0a05 */
[----:B------:R0:W-:Y:S02]  /*7300*/  @P4 SYNCS.ARRIVE.TRANS64.A1T0 RZ, [R6+URZ+0xa8], RZ ;  /* 0x0000a8ff06ff49a7 */ /* 0x0001e4000810003f */
[----:B------:R-:W-:-:S04]  /*7310*/  LEA.HI R7, R7, R5, RZ, 0x1f ;  /* 0x0000000507077211 */ /* 0x000fc800078ff8ff */
[----:B------:R-:W-:-:S04]  /*7320*/  SHF.R.U32.HI R8, RZ, 0x2, R7 ;  /* 0x00000002ff087819 */ /* 0x000fc80000011607 */
[----:B------:R-:W-:Y:S01]  /*7330*/  @P3 LOP3.LUT R3, R3, 0x1, R8, 0x78, !PT ;  /* 0x0000000103033812 */ /* 0x000fe200078e7808 */
[----:B------:R-:W-:Y:S01]  /*7340*/  IMAD R8, R8, -0x7, R11 ;  /* 0xfffffff908087824 */ /* 0x000fe200078e020b */
[----:B--2---:R-:W-:-:S05]  /*7350*/  IADD3 R16, P1, R16, R20, RZ ;  /* 0x0000001410107210 */ /* 0x004fca0007f3e0ff */
[----:B------:R-:W-:Y:S01]  /*7360*/  IMAD.X R17, R17, 0x1, R0, P1 ;  /* 0x0000000111117824 */ /* 0x000fe200008e0600 */
[----:B------:R-:W-:-:S04]  /*7370*/  ISETP.GE.U32.AND P1, PT, R16, UR6, PT ;  /* 0x0000000610007c0c */ /* 0x000fc8000bf26070 */
[----:B------:R-:W-:-:S13]  /*7380*/  ISETP.GE.U32.AND.EX P1, PT, R17, UR7, PT, P1 ;  /* 0x0000000711007c0c */ /* 0x000fda000bf26110 */
[----:B0-----:R-:W-:Y:S05]  /*7390*/  @P1 BRA `(.L_x_172) ;  /* 0x00000004004c1947 */ /* 0x001fea0003800000 */
[----:B------:R-:W0:Y:S01]  /*73a0*/  S2R R12, SR_CTAID.X ;  /* 0x00000000000c7919 */ /* 0x000e220000002500 */
[----:B------:R-:W-:Y:S01]  /*73b0*/  ULDC.64 UR6, c[0x0][0x628] ;  /* 0x00018a0000067ab9 */ /* 0x000fe20000000a00 */
[----:B------:R-:W1:Y:S01]  /*73c0*/  LDC R13, c[0x0][0x144] ;  /* 0x00005100ff0d7b82 */ /* 0x000e620000000800 */
[----:B------:R-:W-:Y:S01]  /*73d0*/  ISETP.NE.U32.AND P1, PT, RZ, UR6, PT ;  /* 0x00000006ff007c0c */ /* 0x000fe2000bf25070 */
[----:B------:R-:W2:Y:S01]  /*73e0*/  S2R R11, SR_CTAID.Y ;  /* 0x00000000000b7919 */ /* 0x000ea20000002600 */
[----:B------:R-:W-:Y:S01]  /*73f0*/  ULDC UR8, c[0x0][0x150] ;  /* 0x0000540000087ab9 */ /* 0x000fe20000000800 */
[----:B------:R-:W-:Y:S01]  /*7400*/  ULDC UR9, c[0x0][0x630] ;  /* 0x00018c0000097ab9 */ /* 0x000fe20000000800 */
[----:B------:R-:W-:Y:S01]  /*7410*/  ISETP.NE.AND.EX P1, PT, RZ, UR7, PT, P1 ;  /* 0x00000007ff007c0c */ /* 0x000fe2000bf25310 */
[----:B------:R-:W-:Y:S01]  /*7420*/  IMAD.MOV.U32 R4, RZ, RZ, R16 ;  /* 0x000000ffff047224 */ /* 0x000fe200078e0010 */
[----:B0-----:R-:W-:-:S05]  /*7430*/  I2FP.F32.U32 R5, R12 ;  /* 0x0000000c00057245 */ /* 0x001fca0000201000 */
[----:B------:R-:W-:Y:S01]  /*7440*/  FMUL R14, R5, UR8 ;  /* 0x00000008050e7c20 */ /* 0x000fe20008400000 */
[----:B------:R-:W-:-:S05]  /*7450*/  IMAD.MOV.U32 R5, RZ, RZ, R17 ;  /* 0x000000ffff057224 */ /* 0x000fca00078e0011 */
[----:B--2---:R-:W-:Y:S05]  /*7460*/  @!P1 BRA `(.L_x_173) ;  /* 0x0000000000289947 */ /* 0x004fea0003800000 */
[----:B------:R-:W-:Y:S02]  /*7470*/  ULDC UR8, c[0x0][0x634] ;  /* 0x00018d0000087ab9 */ /* 0x000fe40000000800 */
[----:B------:R-:W-:-:S05]  /*7480*/  IADD3 R5, P1, R16, UR8, RZ ;  /* 0x0000000810057c10 */ /* 0x000fca000ff3e0ff */
[----:B------:R-:W-:-:S04]  /*7490*/  IMAD.X R15, RZ, RZ, R17, P1 ;  /* 0x000000ffff0f7224 */ /* 0x000fc800008e0611 */
[----:B------:R-:W-:-:S04]  /*74a0*/  IMAD.WIDE.U32 R6, R15, UR6, RZ ;  /* 0x000000060f067c25 */ /* 0x000fc8000f8e00ff */
[----:B------:R-:W-:-:S04]  /*74b0*/  IMAD.WIDE.U32 R6, P1, R5, UR7, R6 ;  /* 0x0000000705067c25 */ /* 0x000fc8000f820006 */
[----:B------:R-:W-:-:S04]  /*74c0*/  IMAD.WIDE.U32 R4, R5, UR6, RZ ;  /* 0x0000000605047c25 */ /* 0x000fc8000f8e00ff */
[----:B------:R-:W-:Y:S01]  /*74d0*/  IMAD.MOV.U32 R4, RZ, RZ, R7 ;  /* 0x000000ffff047224 */ /* 0x000fe200078e0007 */
[----:B------:R-:W-:Y:S01]  /*74e0*/  IADD3 RZ, P3, R5, R6, RZ ;  /* 0x0000000605ff7210 */ /* 0x000fe20007f7e0ff */
[----:B------:R-:W-:-:S04]  /*74f0*/  IMAD.X R5, RZ, RZ, RZ, P1 ;  /* 0x000000ffff057224 */ /* 0x000fc800008e06ff */
[----:B------:R-:W-:-:S08]  /*7500*/  IMAD.WIDE.U32.X R4, R15, UR7, R4, P3 ;  /* 0x000000070f047c25 */ /* 0x000fd000098e0404 */
.L_x_173:
[--C-:B------:R-:W-:Y:S01]  /*7510*/  SHF.R.U64 R19, R4, UR9, R5.reuse ;  /* 0x0000000904137c19 */ /* 0x100fe20008001205 */
[----:B------:R-:W0:Y:S01]  /*7520*/  F2I.U32.TRUNC.NTZ R14, R14 ;  /* 0x0000000e000e7305 */ /* 0x000e22000020f000 */
[----:B------:R-:W-:Y:S01]  /*7530*/  SHF.R.U32.HI R4, RZ, UR9, R5 ;  /* 0x00000009ff047c19 */ /* 0x000fe20008011605 */
[----:B------:R-:W-:Y:S01]  /*7540*/  ULDC.64 UR6, c[0x0][0x620] ;  /* 0x0001880000067ab9 */ /* 0x000fe20000000a00 */
[----:B------:R-:W-:Y:S01]  /*7550*/  IADD3 R7, P1, RZ, -R19, RZ ;  /* 0x80000013ff077210 */ /* 0x000fe20007f3e0ff */
[----:B------:R-:W-:Y:S01]  /*7560*/  ULDC.64 UR8, c[0x0][0x640] ;  /* 0x0001900000087ab9 */ /* 0x000fe20000000a00 */
[----:B------:R-:W2:Y:S03]  /*7570*/  LDC R18, c[0x0][0x148] ;  /* 0x00005200ff127b82 */ /* 0x000ea60000000800 */
[----:B------:R-:W-:Y:S01]  /*7580*/  IMAD.X R4, RZ, RZ, ~R4, P1 ;  /* 0x000000ffff047224 */ /* 0x000fe200008e0e04 */
[----:B------:R-:W-:-:S03]  /*7590*/  ISETP.NE.U32.AND P1, PT, RZ, UR8, PT ;  /* 0x00000008ff007c0c */ /* 0x000fc6000bf25070 */
[----:B------:R-:W-:Y:S01]  /*75a0*/  IMAD R6, R4, UR6, RZ ;  /* 0x0000000604067c24 */ /* 0x000fe2000f8e02ff */
[----:B------:R-:W-:Y:S01]  /*75b0*/  ISETP.NE.AND.EX P1, PT, RZ, UR9, PT, P1 ;  /* 0x00000009ff007c0c */ /* 0x000fe2000bf25310 */
[----:B------:R-:W-:Y:S01]  /*75c0*/  IMAD.WIDE.U32 R4, R7, UR6, R16 ;  /* 0x0000000607047c25 */ /* 0x000fe2000f8e0010 */
[----:B------:R-:W-:-:S03]  /*75d0*/  ULDC UR6, c[0x0][0x618] ;  /* 0x0001860000067ab9 */ /* 0x000fc60000000800 */
[----:B------:R-:W-:Y:S01]  /*75e0*/  IMAD R7, R7, UR7, R6 ;  /* 0x0000000707077c24 */ /* 0x000fe2000f8e0206 */
[----:B------:R-:W-:Y:S01]  /*75f0*/  ULDC UR7, c[0x0][0x154] ;  /* 0x0000550000077ab9 */ /* 0x000fe20000000800 */
[----:B0-----:R-:W-:Y:S02]  /*7600*/  IMAD.MOV R6, RZ, RZ, -R14 ;  /* 0x000000ffff067224 */ /* 0x001fe400078e0a0e */
[----:B------:R-:W-:Y:S02]  /*7610*/  IMAD.IADD R5, R5, 0x1, R7 ;  /* 0x0000000105057824 */ /* 0x000fe400078e0207 */
[----:B-1----:R-:W-:Y:S01]  /*7620*/  IMAD R12, R13, R6, R12 ;  /* 0x000000060d0c7224 */ /* 0x002fe200078e020c */
[----:B------:R-:W-:Y:S02]  /*7630*/  I2FP.F32.U32 R6, R11 ;  /* 0x0000000b00067245 */ /* 0x000fe40000201000 */
[--C-:B------:R-:W-:Y:S02]  /*7640*/  SHF.R.U64 R13, R4, UR6, R5.reuse ;  /* 0x00000006040d7c19 */ /* 0x100fe40008001205 */
[----:B------:R-:W-:Y:S01]  /*7650*/  SHF.R.U32.HI R4, RZ, UR6, R5 ;  /* 0x00000006ff047c19 */ /* 0x000fe20008011605 */
[----:B------:R-:W-:Y:S01]  /*7660*/  FMUL R6, R6, UR7 ;  /* 0x0000000706067c20 */ /* 0x000fe20008400000 */
[----:B------:R-:W-:-:S02]  /*7670*/  ULDC UR6, c[0x0][0x608] ;  /* 0x0001820000067ab9 */ /* 0x000fc40000000800 */
[--C-:B------:R-:W-:Y:S01]  /*7680*/  SHF.R.U64 R15, R13, UR6, R4.reuse ;  /* 0x000000060d0f7c19 */ /* 0x100fe20008001204 */
[----:B------:R0:W1:Y:S01]  /*7690*/  F2I.U32.TRUNC.NTZ R20, R6 ;  /* 0x0000000600147305 */ /* 0x000062000020f000 */
[----:B------:R-:W-:Y:S01]  /*76a0*/  SHF.R.U32.HI R4, RZ, UR6, R4 ;  /* 0x00000006ff047c19 */ /* 0x000fe20008011604 */
[----:B------:R-:W-:-:S03]  /*76b0*/  ULDC UR6, c[0x0][0x658] ;  /* 0x0001960000067ab9 */ /* 0x000fc60000000800 */
[--C-:B------:R-:W-:Y:S02]  /*76c0*/  SHF.R.U64 R14, R15, UR6, R4.reuse ;  /* 0x000000060f0e7c19 */ /* 0x100fe40008001204 */
[----:B------:R-:W-:-:S03]  /*76d0*/  SHF.R.U32.HI R21, RZ, UR6, R4 ;  /* 0x00000006ff157c19 */ /* 0x000fc60008011604 */
[----:B------:R-:W-:Y:S02]  /*76e0*/  IMAD.MOV.U32 R4, RZ, RZ, R14 ;  /* 0x000000ffff047224 */ /* 0x000fe400078e000e */
[----:B------:R-:W-:Y:S01]  /*76f0*/  IMAD.MOV.U32 R5, RZ, RZ, R21 ;  /* 0x000000ffff057224 */ /* 0x000fe200078e0015 */
[----:B0-----:R-:W-:Y:S06]  /*7700*/  @!P1 BRA `(.L_x_174) ;  /* 0x0000000000289947 */ /* 0x001fec0003800000 */
        /* <DEDUP_REMOVED lines=10> */
.L_x_174:
[----:B------:R-:W-:Y:S01]  /*77b0*/  ISETP.NE.AND P1, PT, R2, 0x1, PT ;  /* 0x000000010200780c */ /* 0x000fe20003f25270 */
[----:B------:R-:W-:Y:S01]  /*77c0*/  ULDC UR6, c[0x0][0x648] ;  /* 0x0001920000067ab9 */ /* 0x000fe20000000800 */
[----:B------:R-:W-:Y:S01]  /*77d0*/  LOP3.LUT R15, R15, UR5, RZ, 0xc0, !PT ;  /* 0x000000050f0f7c12 */ /* 0x000fe2000f8ec0ff */
[----:B-1----:R-:W-:Y:S01]  /*77e0*/  IMAD.MOV R20, RZ, RZ, -R20 ;  /* 0x000000ffff147224 */ /* 0x002fe200078e0a14 */
[----:B------:R-:W-:Y:S01]  /*77f0*/  SHF.R.U64 R4, R4, UR6, R5 ;  /* 0x0000000604047c19 */ /* 0x000fe20008001205 */
[----:B------:R-:W-:Y:S01]  /*7800*/  ULDC UR6, c[0x0][0x638] ;  /* 0x00018e0000067ab9 */ /* 0x000fe20000000800 */
[----:B------:R-:W-:Y:S01]  /*7810*/  LOP3.LUT R13, R13, UR4, RZ, 0xc0, !PT ;  /* 0x000000040d0d7c12 */ /* 0x000fe2000f8ec0ff */
[----:B------:R-:W-:Y:S02]  /*7820*/  ULDC UR7, c[0x0][0x610] ;  /* 0x0001840000077ab9 */ /* 0x000fe40000000800 */
[----:B------:R-:W-:Y:S02]  /*7830*/  IMAD.MOV R5, RZ, RZ, -R4 ;  /* 0x000000ffff057224 */ /* 0x000fe400078e0a04 */
[----:B------:R-:W-:-:S02]  /*7840*/  IMAD R15, R4, UR13, R15 ;  /* 0x0000000d040f7c24 */ /* 0x000fc4000f8e020f */
[----:B--2---:R-:W-:Y:S02]  /*7850*/  @P1 IMAD R12, R18, R20, R11 ;  /* 0x00000014120c1224 */ /* 0x004fe400078e020b */
[----:B------:R-:W-:Y:S01]  /*7860*/  IMAD R14, R5, UR6, R14 ;  /* 0x00000006050e7c24 */ /* 0x000fe2000f8e020e */
[----:B------:R-:W-:Y:S01]  /*7870*/  ULDC UR6, c[0x0][0x600] ;  /* 0x0001800000067ab9 */ /* 0x000fe20000000800 */
[----:B------:R-:W-:Y:S02]  /*7880*/  IMAD R12, R15, UR7, R12 ;  /* 0x000000070f0c7c24 */ /* 0x000fe4000f8e020c */
[----:B------:R-:W-:Y:S02]  /*7890*/  IMAD R5, R14, UR6, R13 ;  /* 0x000000060e057c24 */ /* 0x000fe4000f8e020d */
[----:B------:R-:W-:-:S03]  /*78a0*/  IMAD.MOV.U32 R4, RZ, RZ, 0x1 ;  /* 0x00000001ff047424 */ /* 0x000fc600078e00ff */
[----:B------:R-:W-:Y:S02]  /*78b0*/  SEL R18, R5, R12, !P1 ;  /* 0x0000000c05127207 */ /* 0x000fe40004800000 */
[----:B------:R-:W-:-:S07]  /*78c0*/  SEL R22, R12, R5, !P1 ;  /* 0x000000050c167207 */ /* 0x000fce0004800000 */
.L_x_172:
[----:B------:R-:W-:Y:S05]  /*78d0*/  BSYNC B1 ;  /* 0x0000000000017941 */ /* 0x000fea0003800000 */
.L_x_171:
[----:B------:R-:W-:-:S13]  /*78e0*/  LOP3.LUT P1, RZ, R4, 0xff, RZ, 0xc0, !PT ;  /* 0x000000ff04ff7812 */ /* 0x000fda000782c0ff */
[----:B------:R-:W-:Y:S05]  /*78f0*/  @P1 BRA `(.L_x_175) ;  /* 0xfffffff400081947 */ /* 0x000fea000383ffff */
[----:B------:R-:W-:Y:S05]  /*7900*/  BSYNC B0 ;  /* 0x0000000000007941 */ /* 0x000fea0003800000 */
.L_x_163:
[----:B------:R-:W-:-:S03]  /*7910*/  UMOV UR6, 0xffffffff ;  /* 0xffffffff00067882 */ /* 0x000fc60000000000 */
[----:B------:R-:W-:Y:S05]  /*7920*/  BRA.DIV UR6, `(.L_x_176) ;  /* 0x0000000606b47947 */ /* 0x000fea000b800000 */
[----:B------:R-:W-:-:S13]  /*7930*/  ELECT P6, URZ, PT ;  /* 0x00000000003f782f */ /* 0x000fda00038c0000 */
.L_x_195:
[----:B------:R-:W-:Y:S04]  /*7940*/  BSSY B0, `(.L_x_177) ;  /* 0x0000046000007945 */ /* 0x000fe80003800000 */
[----:B------:R-:W-:Y:S05]  /*7950*/  @!P6 BRA `(.L_x_178) ;  /* 0x000000040010e947 */ /* 0x000fea0003800000 */
[----:B------:R-:W-:-:S04]  /*7960*/  LOP3.LUT R23, R23, 0x2, RZ, 0xfc, !PT ;  /* 0x0000000217177812 */ /* 0x000fc800078efcff */
[----:B------:R-:W-:-:S13]  /*7970*/  ISETP.NE.AND P0, PT, R23, 0x3, PT ;  /* 0x000000031700780c */ /* 0x000fda0003f05270 */
[----:B------:R-:W-:Y:S05]  /*7980*/  @!P0 BRA `(.L_x_179) ;  /* 0x0000000000048947 */ /* 0x000fea0003800000 */
[----:B------:R-:W-:Y:S01]  /*7990*/  BPT.TRAP 0x1 ;  /* 0x000000040000795c */ /* 0x000fe20000300000 */
.L_x_179:
[----:B------:R-:W0:Y:S01]  /*79a0*/  S2R R5, SR_CgaCtaId ;  /* 0x0000000000057919 */ /* 0x000e220000008800 */
[----:B------:R-:W-:Y:S02]  /*79b0*/  MOV R0, 0x400 ;  /* 0x0000040000007802 */ /* 0x000fe40000000f00 */
[----:B------:R-:W-:Y:S02]  /*79c0*/  SHF.L.U32 R2, R3, 0x1f, RZ ;  /* 0x0000001f03027819 */ /* 0x000fe400000006ff */
[----:B0-----:R-:W-:-:S05]  /*79d0*/  LEA R5, R5, R0, 0x18 ;  /* 0x0000000005057211 */ /* 0x001fca00078ec0ff */
[----:B------:R-:W-:-:S04]  /*79e0*/  VIADD R5, R5, 0x38 ;  /* 0x0000003805057836 */ /* 0x000fc80000000000 */
[C---:B------:R-:W-:Y:S02]  /*79f0*/  IMAD R7, R8.reuse, 0x8, R5 ;  /* 0x0000000808077824 */ /* 0x040fe400078e0205 */
[----:B------:R-:W-:Y:S02]  /*7a00*/  VIADD R8, R8, 0x1 ;  /* 0x0000000108087836 */ /* 0x000fe40000000000 */
[----:B------:R-:W0:Y:S03]  /*7a10*/  SYNCS.PHASECHK.TRANS64.TRYWAIT P0, [R7+URZ], R2 ;  /* 0x00000002070075a7 */ /* 0x000e26000800017f */
[----:B------:R-:W-:-:S04]  /*7a20*/  ISETP.NE.AND P1, PT, R8, 0x7, PT ;  /* 0x000000070800780c */ /* 0x000fc80003f25270 */
[----:B------:R-:W-:Y:S02]  /*7a30*/  SEL R0, RZ, 0x1, P1 ;  /* 0x00000001ff007807 */ /* 0x000fe40000800000 */
[----:B------:R-:W-:Y:S02]  /*7a40*/  SEL R8, R8, RZ, P1 ;  /* 0x000000ff08087207 */ /* 0x000fe40000800000 */
[----:B------:R-:W-:-:S03]  /*7a50*/  LOP3.LUT R9, R3, R0, RZ, 0x3c, !PT ;  /* 0x0000000003097212 */ /* 0x000fc600078e3cff */
[----:B------:R-:W-:Y:S01]  /*7a60*/  IMAD R6, R8, 0x8, R5 ;  /* 0x0000000808067824 */ /* 0x000fe200078e0205 */
[----:B------:R-:W-:Y:S01]  /*7a70*/  SHF.L.U32 R3, R9, 0x1f, RZ ;  /* 0x0000001f09037819 */ /* 0x000fe200000006ff */
[----:B0-----:R-:W-:Y:S06]  /*7a80*/  @!P0 BRA `(.L_x_180) ;  /* 0x00000004007c8947 */ /* 0x001fec0003800000 */
.L_x_196:
[----:B------:R-:W1:Y:S01]  /*7a90*/  SYNCS.PHASECHK.TRANS64.TRYWAIT P0, [R6+URZ], R3 ;  /* 0x00000003060075a7 */ /* 0x000e62000800017f */
[----:B------:R-:W-:-:S05]  /*7aa0*/  VIADD R0, R8, 0x1 ;  /* 0x0000000108007836 */ /* 0x000fca0000000000 */
[----:B------:R-:W-:-:S04]  /*7ab0*/  ISETP.NE.AND P1, PT, R0, 0x7, PT ;  /* 0x000000070000780c */ /* 0x000fc80003f25270 */
[----:B0-----:R-:W-:Y:S02]  /*7ac0*/  SEL R2, RZ, 0x1, P1 ;  /* 0x00000001ff027807 */ /* 0x001fe40000800000 */
[----:B------:R-:W-:Y:S02]  /*7ad0*/  SEL R0, R0, RZ, P1 ;  /* 0x000000ff00007207 */ /* 0x000fe40000800000 */
[----:B------:R-:W-:-:S03]  /*7ae0*/  LOP3.LUT R9, R9, R2, RZ, 0x3c, !PT ;  /* 0x0000000209097212 */ /* 0x000fc600078e3cff */
[----:B------:R-:W-:Y:S01]  /*7af0*/  IMAD R7, R0, 0x8, R5 ;  /* 0x0000000800077824 */ /* 0x000fe200078e0205 */
[----:B------:R-:W-:Y:S01]  /*7b00*/  SHF.L.U32 R4, R9, 0x1f, RZ ;  /* 0x0000001f09047819 */ /* 0x000fe200000006ff */
[----:B-1----:R-:W-:Y:S06]  /*7b10*/  @!P0 BRA `(.L_x_181) ;  /* 0x00000004006c8947 */ /* 0x002fec0003800000 */
.L_x_197:
[----:B------:R-:W1:Y:S01]  /*7b20*/  SYNCS.PHASECHK.TRANS64.TRYWAIT P0, [R7+URZ], R4 ;  /* 0x00000004070075a7 */ /* 0x000e62000800017f */
[----:B------:R-:W-:-:S05]  /*7b30*/  VIADD R0, R0, 0x1 ;  /* 0x0000000100007836 */ /* 0x000fca0000000000 */
[----:B------:R-:W-:-:S04]  /*7b40*/  ISETP.NE.AND P1, PT, R0, 0x7, PT ;  /* 0x000000070000780c */ /* 0x000fc80003f25270 */
[----:B------:R-:W-:Y:S02]  /*7b50*/  SEL R2, RZ, 0x1, P1 ;  /* 0x00000001ff027807 */ /* 0x000fe40000800000 */
[----:B------:R-:W-:Y:S02]  /*7b60*/  SEL R0, R0, RZ, P1 ;  /* 0x000000ff00007207 */ /* 0x000fe40000800000 */
[----:B------:R-:W-:-:S03]  /*7b70*/  LOP3.LUT R9, R9, R2, RZ, 0x3c, !PT ;  /* 0x0000000209097212 */ /* 0x000fc600078e3cff */
[----:B0-----:R-:W-:Y:S01]  /*7b80*/  IMAD R6, R0, 0x8, R5 ;  /* 0x0000000800067824 */ /* 0x001fe200078e0205 */
[----:B------:R-:W-:Y:S01]  /*7b90*/  SHF.L.U32 R3, R9, 0x1f, RZ ;  /* 0x0000001f09037819 */ /* 0x000fe200000006ff */
[----:B-1----:R-:W-:Y:S06]  /*7ba0*/  @!P0 BRA `(.L_x_182) ;  /* 0x00000004005c8947 */ /* 0x002fec0003800000 */
.L_x_198:
        /* <DEDUP_REMOVED lines=9> */
.L_x_199:
        /* <DEDUP_REMOVED lines=9> */
.L_x_200:
[----:B------:R-:W1:Y:S01]  /*7cd0*/  SYNCS.PHASECHK.TRANS64.TRYWAIT P0, [R6+URZ], R3 ;  /* 0x00000003060075a7 */ /* 0x000e62000800017f */
[----:B------:R-:W-:-:S05]  /*7ce0*/  VIADD R0, R0, 0x1 ;  /* 0x0000000100007836 */ /* 0x000fca0000000000 */
[----:B------:R-:W-:-:S04]  /*7cf0*/  ISETP.NE.AND P1, PT, R0, 0x7, PT ;  /* 0x000000070000780c */ /* 0x000fc80003f25270 */
[----:B------:R-:W-:Y:S02]  /*7d00*/  SEL R2, RZ, 0x1, P1 ;  /* 0x00000001ff027807 */ /* 0x000fe40000800000 */
[----:B------:R-:W-:Y:S02]  /*7d10*/  SEL R0, R0, RZ, P1 ;  /* 0x000000ff00007207 */ /* 0x000fe40000800000 */
[----:B------:R-:W-:Y:S01]  /*7d20*/  LOP3.LUT R2, R9, R2, RZ, 0x3c, !PT ;  /* 0x0000000209027212 */ /* 0x000fe200078e3cff */
[----:B-1----:R-:W-:Y:S06]  /*7d30*/  @!P0 BRA `(.L_x_185) ;  /* 0x0000000400348947 */ /* 0x002fec0003800000 */
.L_x_201:
[----:B------:R-:W-:Y:S01]  /*7d40*/  IMAD R5, R0, 0x8, R5 ;  /* 0x0000000800057824 */ /* 0x000fe200078e0205 */
[----:B------:R-:W-:-:S07]  /*7d50*/  SHF.L.U32 R0, R2, 0x1f, RZ ;  /* 0x0000001f02007819 */ /* 0x000fce00000006ff */
.L_x_186:
[----:B--2---:R2:W3:Y:S02]  /*7d60*/  SYNCS.PHASECHK.TRANS64.TRYWAIT P0, [R5+URZ], R0 ;  /* 0x00000000050075a7 */ /* 0x0044e4000800017f */
[----:B---3--:R-:W-:Y:S05]  /*7d70*/  @!P0 NANOSLEEP.SYNCS 0x989680 ;  /* 0x009896800000895d */ /* 0x008fea0003900000 */
[----:B------:R-:W3:Y:S02]  /*7d80*/  @!P0 SYNCS.PHASECHK.TRANS64 P0, [R5+URZ], R0 ;  /* 0x00000000050085a7 */ /* 0x000ee4000800007f */
[----:B---3--:R-:W-:Y:S05]  /*7d90*/  @!P0 BRA `(.L_x_186) ;  /* 0xfffffffc00f08947 */ /* 0x008fea000383ffff */
.L_x_178:
[----:B------:R-:W-:Y:S05]  /*7da0*/  BSYNC B0 ;  /* 0x0000000000007941 */ /* 0x000fea0003800000 */
.L_x_177:
[----:B------:R-:W-:Y:S05]  /*7db0*/  EXIT ;  /* 0x000000000000794d */ /* 0x000fea0003800000 */
.L_x_15:
[----:B0-----:R-:W-:-:S04]  /*7dc0*/  IMAD.U32 R3, RZ, RZ, UR43 ;  /* 0x0000002bff037e24 */ /* 0x001fc8000f8e00ff */
[----:B------:R0:W1:Y:S03]  /*7dd0*/  SYNCS.PHASECHK.TRANS64.TRYWAIT P0, [R3+URZ+-0x8], R0 ;  /* 0xfffff800030075a7 */ /* 0x000066000800017f */
[----:B-1----:R-:W-:Y:S05]  /*7de0*/  @!P0 NANOSLEEP.SYNCS 0x989680 ;  /* 0x009896800000895d */ /* 0x002fea0003900000 */
[----:B------:R-:W1:Y:S02]  /*7df0*/  @!P0 SYNCS.PHASECHK.TRANS64 P0, [R3+URZ+-0x8], R0 ;  /* 0xfffff800030085a7 */ /* 0x000e64000800007f */
[----:B-1----:R-:W-:Y:S05]  /*7e00*/  @!P0 BRA `(.L_x_15) ;  /* 0xfffffffc00ec8947 */ /* 0x002fea000383ffff */
[----:B------:R-:W-:Y:S05]  /*7e10*/  BRA `(.L_x_187) ;  /* 0xffffff9400ec7947 */ /* 0x000fea000383ffff */
.L_x_20:
[----:B-1----:R1:W2:Y:S02]  /*7e20*/  SYNCS.PHASECHK.TRANS64.TRYWAIT P1, [R3+URZ], R0 ;  /* 0x00000000030075a7 */ /* 0x0022a4000802017f */
[----:B--2---:R-:W-:Y:S05]  /*7e30*/  @!P1 NANOSLEEP.SYNCS 0x989680 ;  /* 0x009896800000995d */ /* 0x004fea0003900000 */
[----:B------:R-:W2:Y:S02]  /*7e40*/  @!P1 SYNCS.PHASECHK.TRANS64 P1, [R3+URZ], R0 ;  /* 0x00000000030095a7 */ /* 0x000ea4000802007f */
[----:B--2---:R-:W-:Y:S05]  /*7e50*/  @!P1 BRA `(.L_x_20) ;  /* 0xfffffffc00f09947 */ /* 0x004fea000383ffff */
[----:B------:R-:W-:Y:S05]  /*7e60*/  BRA `(.L_x_19) ;  /* 0xffffff9800607947 */ /* 0x000fea000383ffff */
.L_x_25:
[----:B-1----:R-:W-:-:S04]  /*7e70*/  IMAD.U32 R4, RZ, RZ, UR8 ;  /* 0x00000008ff047e24 */ /* 0x002fc8000f8e00ff */
[----:B------:R1:W2:Y:S03]  /*7e80*/  SYNCS.PHASECHK.TRANS64.TRYWAIT P1, [R4+URZ], R3 ;  /* 0x00000003040075a7 */ /* 0x0002a6000802017f */
[----:B--2---:R-:W-:Y:S05]  /*7e90*/  @!P1 NANOSLEEP.SYNCS 0x989680 ;  /* 0x009896800000995d */ /* 0x004fea0003900000 */
[----:B------:R-:W2:Y:S02]  /*7ea0*/  @!P1 SYNCS.PHASECHK.TRANS64 P1, [R4+URZ], R3 ;  /* 0x00000003040095a7 */ /* 0x000ea4000802007f */
[----:B--2---:R-:W-:Y:S05]  /*7eb0*/  @!P1 BRA `(.L_x_25) ;  /* 0xfffffffc00ec9947 */ /* 0x004fea000383ffff */
[----:B------:R-:W-:Y:S05]  /*7ec0*/  BRA `(.L_x_24) ;  /* 0xffffff9c00a07947 */ /* 0x000fea000383ffff */
.L_x_31:
[----:B0-----:R-:W-:-:S04]  /*7ed0*/  IMAD.U32 R3, RZ, RZ, UR43 ;  /* 0x0000002bff037e24 */ /* 0x001fc8000f8e00ff */
[----:B------:R0:W1:Y:S03]  /*7ee0*/  SYNCS.PHASECHK.TRANS64.TRYWAIT P0, [R3+URZ+0x8], R0 ;  /* 0x00000800030075a7 */ /* 0x000066000800017f */
[----:B-1----:R-:W-:Y:S05]  /*7ef0*/  @!P0 NANOSLEEP.SYNCS 0x989680 ;  /* 0x009896800000895d */ /* 0x002fea0003900000 */
[----:B------:R-:W1:Y:S02]  /*7f00*/  @!P0 SYNCS.PHASECHK.TRANS64 P0, [R3+URZ+0x8], R0 ;  /* 0x00000800030085a7 */ /* 0x000e64000800007f */
[----:B-1----:R-:W-:Y:S05]  /*7f10*/  @!P0 BRA `(.L_x_31) ;  /* 0xfffffffc00ec8947 */ /* 0x002fea000383ffff */
[----:B------:R-:W-:Y:S05]  /*7f20*/  BRA `(.L_x_188) ;  /* 0xffffffa4004c7947 */ /* 0x000fea000383ffff */
.L_x_164:
[----:B------:R-:W-:Y:S01]  /*7f30*/  BSSY B1, `(.L_x_189) ;  /* 0x0000006000017945 */ /* 0x000fe20003800000 */
[----:B------:R-:W-:-:S07]  /*7f40*/  IMAD.MOV.U32 R15, RZ, RZ, -0x1 ;  /* 0xffffffffff0f7424 */ /* 0x000fce00078e00ff */
[----:B-----5:R-:W-:Y:S05]  /*7f50*/  WARPSYNC.COLLECTIVE R15, `(.L_x_190) ;  /* 0x000000000f0c7348 */ /* 0x020fea0003c00000 */
[----:B------:R-:W-:Y:S02]  /*7f60*/  ELECT P6, UR62, PT ;  /* 0x00000000003e782f */ /* 0x000fe400038c0000 */
[----:B------:R-:W-:Y:S01]  /*7f70*/  MOV R14, UR62 ;  /* 0x0000003e000e7c02 */ /* 0x000fe20008000f00 */
[----:B-----5:R-:W-:Y:S10]  /*7f80*/  ENDCOLLECTIVE ;  /* 0x000000000000791b */ /* 0x020ff40003800000 */
.L_x_190:
[----:B------:R-:W-:Y:S05]  /*7f90*/  BSYNC B1 ;  /* 0x0000000000017941 */ /* 0x000fea0003800000 */
.L_x_189:
[----:B------:R-:W-:Y:S05]  /*7fa0*/  BRA `(.L_x_191) ;  /* 0xffffffec00687947 */ /* 0x000fea000383ffff */
.L_x_167:
[----:B-1----:R1:W2:Y:S02]  /*7fb0*/  SYNCS.PHASECHK.TRANS64.TRYWAIT P1, [R11+URZ+0x38], R6 ;  /* 0x000038060b0075a7 */ /* 0x0022a4000802017f */
[----:B--2---:R-:W-:Y:S05]  /*7fc0*/  @!P1 NANOSLEEP.SYNCS 0x989680 ;  /* 0x009896800000995d */ /* 0x004fea0003900000 */
[----:B------:R-:W2:Y:S02]  /*7fd0*/  @!P1 SYNCS.PHASECHK.TRANS64 P1, [R11+URZ+0x38], R6 ;  /* 0x000038060b0095a7 */ /* 0x000ea4000802007f */
[----:B--2---:R-:W-:Y:S05]  /*7fe0*/  @!P1 BRA `(.L_x_167) ;  /* 0xfffffffc00f09947 */ /* 0x004fea000383ffff */
[----:B------:R-:W-:Y:S05]  /*7ff0*/  BRA `(.L_x_192) ;  /* 0xffffffec009c7947 */ /* 0x000fea000383ffff */
.L_x_176:
[----:B------:R-:W-:Y:S01]  /*8000*/  BSSY B0, `(.L_x_193) ;  /* 0x0000006000007945 */ /* 0x000fe20003800000 */
[----:B------:R-:W-:-:S07]  /*8010*/  IMAD.MOV.U32 R15, RZ, RZ, -0x1 ;  /* 0xffffffffff0f7424 */ /* 0x000fce00078e00ff */
[----:B-----5:R-:W-:Y:S05]  /*8020*/  WARPSYNC.COLLECTIVE R15, `(.L_x_194) ;  /* 0x000000000f0c7348 */ /* 0x020fea0003c00000 */
[----:B------:R-:W-:Y:S02]  /*8030*/  ELECT P6, UR62, PT ;  /* 0x00000000003e782f */ /* 0x000fe400038c0000 */
[----:B------:R-:W-:Y:S01]  /*8040*/  MOV R14, UR62 ;  /* 0x0000003e000e7c02 */ /* 0x000fe20008000f00 */
[----:B-----5:R-:W-:Y:S10]  /*8050*/  ENDCOLLECTIVE ;  /* 0x000000000000791b */ /* 0x020ff40003800000 */
.L_x_194:
[----:B------:R-:W-:Y:S05]  /*8060*/  BSYNC B0 ;  /* 0x0000000000007941 */ /* 0x000fea0003800000 */
.L_x_193:
[----:B------:R-:W-:Y:S05]  /*8070*/  BRA `(.L_x_195) ;  /* 0xfffffff800307947 */ /* 0x000fea000383ffff */
.L_x_180:
[----:B0-----:R0:W1:Y:S02]  /*8080*/  SYNCS.PHASECHK.TRANS64.TRYWAIT P0, [R7+URZ], R2 ;  /* 0x00000002070075a7 */ /* 0x001064000800017f */
[----:B-1----:R-:W-:Y:S05]  /*8090*/  @!P0 NANOSLEEP.SYNCS 0x989680 ;  /* 0x009896800000895d */ /* 0x002fea0003900000 */
[----:B------:R-:W1:Y:S02]  /*80a0*/  @!P0 SYNCS.PHASECHK.TRANS64 P0, [R7+URZ], R2 ;  /* 0x00000002070085a7 */ /* 0x000e64000800007f */
[----:B-1----:R-:W-:Y:S05]  /*80b0*/  @!P0 BRA `(.L_x_180) ;  /* 0xfffffffc00f08947 */ /* 0x002fea000383ffff */
[----:B------:R-:W-:Y:S05]  /*80c0*/  BRA `(.L_x_196) ;  /* 0xfffffff800707947 */ /* 0x000fea000383ffff */
.L_x_181:
[----:B0-----:R0:W1:Y:S02]  /*80d0*/  SYNCS.PHASECHK.TRANS64.TRYWAIT P0, [R6+URZ], R3 ;  /* 0x00000003060075a7 */ /* 0x001064000800017f */
[----:B-1----:R-:W-:Y:S05]  /*80e0*/  @!P0 NANOSLEEP.SYNCS 0x989680 ;  /* 0x009896800000895d */ /* 0x002fea0003900000 */
[----:B------:R-:W1:Y:S02]  /*80f0*/  @!P0 SYNCS.PHASECHK.TRANS64 P0, [R6+URZ], R3 ;  /* 0x00000003060085a7 */ /* 0x000e64000800007f */
[----:B-1----:R-:W-:Y:S05]  /*8100*/  @!P0 BRA `(.L_x_181) ;  /* 0xfffffffc00f08947 */ /* 0x002fea000383ffff */
[----:B------:R-:W-:Y:S05]  /*8110*/  BRA `(.L_x_197) ;  /* 0xfffffff800807947 */ /* 0x000fea000383ffff */
.L_x_182:
[----:B0-----:R0:W1:Y:S02]  /*8120*/  SYNCS.PHASECHK.TRANS64.TRYWAIT P0, [R7+URZ], R4 ;  /* 0x00000004070075a7 */ /* 0x001064000800017f */
[----:B-1----:R-:W-:Y:S05]  /*8130*/  @!P0 NANOSLEEP.SYNCS 0x989680 ;  /* 0x009896800000895d */ /* 0x002fea0003900000 */
[----:B------:R-:W1:Y:S02]  /*8140*/  @!P0 SYNCS.PHASECHK.TRANS64 P0, [R7+URZ], R4 ;  /* 0x00000004070085a7 */ /* 0x000e64000800007f */
[----:B-1----:R-:W-:Y:S05]  /*8150*/  @!P0 BRA `(.L_x_182) ;  /* 0xfffffffc00f08947 */ /* 0x002fea000383ffff */
[----:B------:R-:W-:Y:S05]  /*8160*/  BRA `(.L_x_198) ;  /* 0xfffffff800907947 */ /* 0x000fea000383ffff */
.L_x_183:
[----:B0-----:R0:W1:Y:S02]  /*8170*/  SYNCS.PHASECHK.TRANS64.TRYWAIT P0, [R6+URZ], R3 ;  /* 0x00000003060075a7 */ /* 0x001064000800017f */
[----:B-1----:R-:W-:Y:S05]  /*8180*/  @!P0 NANOSLEEP.SYNCS 0x989680 ;  /* 0x009896800000895d */ /* 0x002fea0003900000 */
[----:B------:R-:W1:Y:S02]  /*8190*/  @!P0 SYNCS.PHASECHK.TRANS64 P0, [R6+URZ], R3 ;  /* 0x00000003060085a7 */ /* 0x000e64000800007f */
[----:B-1----:R-:W-:Y:S05]  /*81a0*/  @!P0 BRA `(.L_x_183) ;  /* 0xfffffffc00f08947 */ /* 0x002fea000383ffff */
[----:B------:R-:W-:Y:S05]  /*81b0*/  BRA `(.L_x_199) ;  /* 0xfffffff800a07947 */ /* 0x000fea000383ffff */
.L_x_184:
[----:B0-----:R0:W1:Y:S02]  /*81c0*/  SYNCS.PHASECHK.TRANS64.TRYWAIT P0, [R7+URZ], R4 ;  /* 0x00000004070075a7 */ /* 0x001064000800017f */
[----:B-1----:R-:W-:Y:S05]  /*81d0*/  @!P0 NANOSLEEP.SYNCS 0x989680 ;  /* 0x009896800000895d */ /* 0x002fea0003900000 */
[----:B------:R-:W1:Y:S02]  /*81e0*/  @!P0 SYNCS.PHASECHK.TRANS64 P0, [R7+URZ], R4 ;  /* 0x00000004070085a7 */ /* 0x000e64000800007f */
[----:B-1----:R-:W-:Y:S05]  /*81f0*/  @!P0 BRA `(.L_x_184) ;  /* 0xfffffffc00f08947 */ /* 0x002fea000383ffff */
[----:B------:R-:W-:Y:S05]  /*8200*/  BRA `(.L_x_200) ;  /* 0xfffffff800b07947 */ /* 0x000fea000383ffff */
.L_x_185:
[----:B-1----:R1:W2:Y:S02]  /*8210*/  SYNCS.PHASECHK.TRANS64.TRYWAIT P0, [R6+URZ], R3 ;  /* 0x00000003060075a7 */ /* 0x0022a4000800017f */
[----:B--2---:R-:W-:Y:S05]  /*8220*/  @!P0 NANOSLEEP.SYNCS 0x989680 ;  /* 0x009896800000895d */ /* 0x004fea0003900000 */
[----:B------:R-:W2:Y:S02]  /*8230*/  @!P0 SYNCS.PHASECHK.TRANS64 P0, [R6+URZ], R3 ;  /* 0x00000003060085a7 */ /* 0x000ea4000800007f */
[----:B--2---:R-:W-:Y:S05]  /*8240*/  @!P0 BRA `(.L_x_185) ;  /* 0xfffffffc00f08947 */ /* 0x004fea000383ffff */
[----:B------:R-:W-:Y:S05]  /*8250*/  BRA `(.L_x_201) ;  /* 0xfffffff800b87947 */ /* 0x000fea000383ffff */
.L_x_202:
[----:B------:R-:W-:-:S00]  /*8260*/  BRA `(.L_x_202) ;  /* 0xfffffffc00fc7947 */ /* 0x000fc0000383ffff */
[----:B------:R-:W-:-:S00]  /*8270*/  NOP ;  /* 0x0000000000007918 */ /* 0x000fc00000000000 */
        /* <DEDUP_REMOVED lines=8> */
.L_x_203:


//--------------------- .nv.global.init           --------------------------
	.section	.nv.global.init,"aw",@progbits
.nv.global.init:
	.type		$str$22,@object
	.size		$str$22,($str$23 - $str$22)
$str$22:
        /*0000*/ 	.byte	0x6b, 0x5f, 0x74, 0x69, 0x6c, 0x65, 0x5f, 0x63, 0x6f, 0x75, 0x6e, 0x74, 0x20, 0x3e, 0x3d, 0x20
        /*0010*/ 	.byte	0x31, 0x00
	.type		$str$23,@object
	.size		$str$23,(__unnamed_1 - $str$23)
$str$23:
        /*0012*/ 	.byte	0x2f, 0x74, 0x6d, 0x70, 0x2f, 0x63, 0x75, 0x74, 0x6c, 0x61, 0x73, 0x73, 0x5f, 0x73, 0x77, 0x65
        /*0022*/ 	.byte	0x65, 0x70, 0x5f, 0x73, 0x72, 0x63, 0x2f, 0x69, 0x6e, 0x63, 0x6c, 0x75, 0x64, 0x65, 0x2f, 0x63
        /*0032*/ 	.byte	0x75, 0x74, 0x6c, 0x61, 0x73, 0x73, 0x2f, 0x67, 0x65, 0x6d, 0x6d, 0x2f, 0x63, 0x6f, 0x6c, 0x6c
        /*0042*/ 	.byte	0x65, 0x63, 0x74, 0x69, 0x76, 0x65, 0x2f, 0x73, 0x6d, 0x39, 0x30, 0x5f, 0x6d, 0x6d, 0x61, 0x5f
        /*0052*/ 	.byte	0x74, 0x6d, 0x61, 0x5f, 0x67, 0x6d, 0x6d, 0x61, 0x5f, 0x73, 0x73, 0x5f, 0x77, 0x61, 0x72, 0x70
        /*0062*/ 	.byte	0x73, 0x70, 0x65, 0x63, 0x69, 0x61, 0x6c, 0x69, 0x7a, 0x65, 0x64, 0x2e, 0x68, 0x70, 0x70, 0x00
	.type		__unnamed_1,@object
	.size		__unnamed_1,(.L_0 - __unnamed_1)
__unnamed_1:
        /*0072*/ 	.byte	0x76, 0x6f, 0x69, 0x64, 0x20, 0x63, 0x75, 0x74, 0x6c, 0x61, 0x73, 0x73, 0x3a, 0x3a, 0x67, 0x65
        /* <DEDUP_REMOVED lines=179> */
        /*0bb2*/ 	.byte	0x65, 0x6e, 0x74, 0x69, 0x74, 0x79, 0x5d, 0x00
.L_0:


//--------------------- .nv.shared._ZN7cutlass13device_kernelINS_4gemm6kernel13GemmUniversalIN4cute5tupleIJiiiiEEENS1_10collective13CollectiveMmaINS1_34MainloopSm90TmaGmmaWarpSpecializedILi7ENS5_IJNS4_1CILi1EEESB_SB_EEENS1_32KernelTmaWarpSpecializedPingpongEEENS5_IJNSA_ILi64EEENSA_ILi128EEESG_EEENS_6half_tENS5_IJlSB_lEEESI_SJ_NS4_8TiledMMAINS4_8MMA_AtomIJNS4_4SM904GMMA26MMA_64x128x16_F32F16F16_SSILNSN_5MajorE0ELSP_0ELNSN_7ScaleInE1ELSQ_1EEEEEENS4_6LayoutISC_NS5_IJNSA_ILi0EEESU_SU_EEEEENS5_IJNS4_10UnderscoreESX_SX_EEEEENS4_13SM90_TMA_LOADENS4_14ComposedLayoutINS4_7SwizzleILi3ELi4ELi3EEENS4_18smem_ptr_flag_bitsILi16EEENST_INS5_IJNSA_ILi8EEESF_EEENS5_IJSF_SB_EEEEEEEvNS4_8identityES10_S1A_vS1B_EENS_8epilogue10collective6detail29Sm90TmaWarpSpecializedAdapterINS1E_15DefaultEpilogueISI_SJ_SJ_NS1D_6thread17LinearCombinationISI_Li1EffLNS1I_9ScaleType4KindE0ELNS_15FloatRoundStyleE2ESI_EENS1_15EpilogueDefaultEEEEEvvEEEEvNT_6ParamsE --------------------------
	.section	.nv.shared._ZN7cutlass13device_kernelINS_4gemm6kernel13GemmUniversalIN4cute5tupleIJiiiiEEENS1_10collective13CollectiveMmaINS1_34MainloopSm90TmaGmmaWarpSpecializedILi7ENS5_IJNS4_1CILi1EEESB_SB_EEENS1_32KernelTmaWarpSpecializedPingpongEEENS5_IJNSA_ILi64EEENSA_ILi128EEESG_EEENS_6half_tENS5_IJlSB_lEEESI_SJ_NS4_8TiledMMAINS4_8MMA_AtomIJNS4_4SM904GMMA26MMA_64x128x16_F32F16F16_SSILNSN_5MajorE0ELSP_0ELNSN_7ScaleInE1ELSQ_1EEEEEENS4_6LayoutISC_NS5_IJNSA_ILi0EEESU_SU_EEEEENS5_IJNS4_10UnderscoreESX_SX_EEEEENS4_13SM90_TMA_LOADENS4_14ComposedLayoutINS4_7SwizzleILi3ELi4ELi3EEENS4_18smem_ptr_flag_bitsILi16EEENST_INS5_IJNSA_ILi8EEESF_EEENS5_IJSF_SB_EEEEEEEvNS4_8identityES10_S1A_vS1B_EENS_8epilogue10collective6detail29Sm90TmaWarpSpecializedAdapterINS1E_15DefaultEpilogueISI_SJ_SJ_NS1D_6thread17LinearCombinationISI_Li1EffLNS1I_9ScaleType4KindE0ELNS_15FloatRoundStyleE2ESI_EENS1_15EpilogueDefaultEEEEEvvEEEEvNT_6ParamsE,"aw",@nobits
	.sectionflags	@""
	.align	16
	.zero		1024


//--------------------- .nv.shared.reserved.0     --------------------------
	.section	.nv.shared.reserved.0,"aw",@nobits
	.weak		__nv_reservedSMEM_offset_0_alias
	.size		__nv_reservedSMEM_offset_0_alias, 0, 0
	.other		__nv_reservedSMEM_offset_0_alias,@"STO_CUDA_RESERVED_SHARED STV_DEFAULT"
__nv_reservedSMEM_offset_0_alias:
	.zero		0


//--------------------- .nv.global                --------------------------
	.section	.nv.global,"aw",@nobits
.nv.global:
	.type		_ZN40_INTERNAL_6007fc08_4_k_cu_8855d7a3_259504cute1_E,@object
	.size		_ZN40_INTERNAL_6007fc08_4_k_cu_8855d7a3_259504cute1_E,(_ZN40_INTERNAL_6007fc08_4_k_cu_8855d7a3_259504cuda3std3__45__cpo6cbeginE - _ZN40_INTERNAL_6007fc08_4_k_cu_8855d7a3_259504cute1_E)
_ZN40_INTERNAL_6007fc08_4_k_cu_8855d7a3_259504cute1_E:
	.zero		1
	.type		_ZN40_INTERNAL_6007fc08_4_k_cu_8855d7a3_259504cuda3std3__45__cpo6cbeginE,@object
	.size		_ZN40_INTERNAL_6007fc08_4_k_cu_8855d7a3_259504cuda3std3__45__cpo6cbeginE,(_ZN40_INTERNAL_6007fc08_4_k_cu_8855d7a3_259504cuda3std3__48in_placeE - _ZN40_INTERNAL_6007fc08_4_k_cu_8855d7a3_259504cuda3std3__45__cpo6cbeginE)
_ZN40_INTERNAL_6007fc08_4_k_cu_8855d7a3_259504cuda3std3__45__cpo6cbeginE:
	.zero		1
	.type		_ZN40_INTERNAL_6007fc08_4_k_cu_8855d7a3_259504cuda3std3__48in_placeE,@object
	.size		_ZN40_INTERNAL_6007fc08_4_k_cu_8855d7a3_259504cuda3std3__48in_placeE,(_ZN40_INTERNAL_6007fc08_4_k_cu_8855d7a3_259504cuda3std6ranges3__45__cpo9iter_moveE - _ZN40_INTERNAL_6007fc08_4_k_cu_8855d7a3_259504cuda3std3__48in_placeE)
_ZN40_INTERNAL_6007fc08_4_k_cu_8855d7a3_259504cuda3std3__48in_placeE:
	.zero		1
	.type		_ZN40_INTERNAL_6007fc08_4_k_cu_8855d7a3_259504cuda3std6ranges3__45__cpo9iter_moveE,@object
	.size		_ZN40_INTERNAL_6007fc08_4_k_cu_8855d7a3_259504cuda3std6ranges3__45__cpo9iter_moveE,(_ZN40_INTERNAL_6007fc08_4_k_cu_8855d7a3_259504cuda3std3__45__cpo5beginE - _ZN40_INTERNAL_6007fc08_4_k_cu_8855d7a3_259504cuda3std6ranges3__45__cpo9iter_moveE)
_ZN40_INTERNAL_6007fc08_4_k_cu_8855d7a3_259504cuda3std6ranges3__45__cpo9iter_moveE:
	.zero		1
	.type		_ZN40_INTERNAL_6007fc08_4_k_cu_8855d7a3_259504cuda3std3__45__cpo5beginE,@object
	.size		_ZN40_INTERNAL_6007fc08_4_k_cu_8855d7a3_259504cuda3std3__45__cpo5beginE,(_ZN40_INTERNAL_6007fc08_4_k_cu_8855d7a3_259504cuda3std3__442_GLOBAL__N__6007fc08_4_k_cu_8855d7a3_259506ignoreE - _ZN40_INTERNAL_6007fc08_4_k_cu_8855d7a3_259504cuda3std3__45__cpo5beginE)
_ZN40_INTERNAL_6007fc08_4_k_cu_8855d7a3_259504cuda3std3__45__cpo5beginE:
	.zero		1
	.type		_ZN40_INTERNAL_6007fc08_4_k_cu_8855d7a3_259504cuda3std3__442_GLOBAL__N__6007fc08_4_k_cu_8855d7a3_259506ignoreE,@object
	.size		_ZN40_INTERNAL_6007fc08_4_k_cu_8855d7a3_259504cuda3std3__442_GLOBAL__N__6007fc08_4_k_cu_8855d7a3_259506ignoreE,(_ZN40_INTERNAL_6007fc08_4_k_cu_8855d7a3_259504cute7productE - _ZN40_INTERNAL_6007fc08_4_k_cu_8855d7a3_259504cuda3std3__442_GLOBAL__N__6007fc08_4_k_cu_8855d7a3_259506ignoreE)
_ZN40_INTERNAL_6007fc08_4_k_cu_8855d7a3_259504cuda3std3__442_GLOBAL__N__6007fc08_4_k_cu_8855d7a3_259506ignoreE:
	.zero		1
	.type		_ZN40_INTERNAL_6007fc08_4_k_cu_8855d7a3_259504cute7productE,@object
	.size		_ZN40_INTERNAL_6007fc08_4_k_cu_8855d7a3_259504cute7productE,(_ZN40_INTERNAL_6007fc08_4_k_cu_8855d7a3_259504cuda3std3__45__cpo3endE - _ZN40_INTERNAL_6007fc08_4_k_cu_8855d7a3_259504cute7productE)
_ZN40_INTERNAL_6007fc08_4_k_cu_8855d7a3_259504cute7productE:
	.zero		1
	.type		_ZN40_INTERNAL_6007fc08_4_k_cu_8855d7a3_259504cuda3std3__45__cpo3endE,@object
	.size		_ZN40_INTERNAL_6007fc08_4_k_cu_8855d7a3_259504cuda3std3__45__cpo3endE,(_ZN40_INTERNAL_6007fc08_4_k_cu_8855d7a3_259504cuda3std3__419piecewise_constructE - _ZN40_INTERNAL_6007fc08_4_k_cu_8855d7a3_259504cuda3std3__45__cpo3endE)
_ZN40_INTERNAL_6007fc08_4_k_cu_8855d7a3_259504cuda3std3__45__cpo3endE:
	.zero		1
	.type		_ZN40_INTERNAL_6007fc08_4_k_cu_8855d7a3_259504cuda3std3__419piecewise_constructE,@object
	.size		_ZN40_INTERNAL_6007fc08_4_k_cu_8855d7a3_259504cuda3std3__419piecewise_constructE,(_ZN40_INTERNAL_6007fc08_4_k_cu_8855d7a3_259504cuda3std3__45__cpo4cendE - _ZN40_INTERNAL_6007fc08_4_k_cu_8855d7a3_259504cuda3std3__419piecewise_constructE)
_ZN40_INTERNAL_6007fc08_4_k_cu_8855d7a3_259504cuda3std3__419piecewise_constructE:
	.zero		1
	.type		_ZN40_INTERNAL_6007fc08_4_k_cu_8855d7a3_259504cuda3std3__45__cpo4cendE,@object
	.size		_ZN40_INTERNAL_6007fc08_4_k_cu_8855d7a3_259504cuda3std3__45__cpo4cendE,(_ZN40_INTERNAL_6007fc08_4_k_cu_8855d7a3_259504cuda3std6ranges3__45__cpo4swapE - _ZN40_INTERNAL_6007fc08_4_k_cu_8855d7a3_259504cuda3std3__45__cpo4cendE)
_ZN40_INTERNAL_6007fc08_4_k_cu_8855d7a3_259504cuda3std3__45__cpo4cendE:
	.zero		1
	.type		_ZN40_INTERNAL_6007fc08_4_k_cu_8855d7a3_259504cuda3std6ranges3__45__cpo4swapE,@object
	.size		_ZN40_INTERNAL_6007fc08_4_k_cu_8855d7a3_259504cuda3std6ranges3__45__cpo4swapE,(.L_8 - _ZN40_INTERNAL_6007fc08_4_k_cu_8855d7a3_259504cuda3std6ranges3__45__cpo4swapE)
_ZN40_INTERNAL_6007fc08_4_k_cu_8855d7a3_259504cuda3std6ranges3__45__cpo4swapE:
	.zero		1
.L_8:


//--------------------- .nv.constant0._ZN7cutlass13device_kernelINS_4gemm6kernel13GemmUniversalIN4cute5tupleIJiiiiEEENS1_10collective13CollectiveMmaINS1_34MainloopSm90TmaGmmaWarpSpecializedILi7ENS5_IJNS4_1CILi1EEESB_SB_EEENS1_32KernelTmaWarpSpecializedPingpongEEENS5_IJNSA_ILi64EEENSA_ILi128EEESG_EEENS_6half_tENS5_IJlSB_lEEESI_SJ_NS4_8TiledMMAINS4_8MMA_AtomIJNS4_4SM904GMMA26MMA_64x128x16_F32F16F16_SSILNSN_5MajorE0ELSP_0ELNSN_7ScaleInE1ELSQ_1EEEEEENS4_6LayoutISC_NS5_IJNSA_ILi0EEESU_SU_EEEEENS5_IJNS4_10UnderscoreESX_SX_EEEEENS4_13SM90_TMA_LOADENS4_14ComposedLayoutINS4_7SwizzleILi3ELi4ELi3EEENS4_18smem_ptr_flag_bitsILi16EEENST_INS5_IJNSA_ILi8EEESF_EEENS5_IJSF_SB_EEEEEEEvNS4_8identityES10_S1A_vS1B_EENS_8epilogue10collective6detail29Sm90TmaWarpSpecializedAdapterINS1E_15DefaultEpilogueISI_SJ_SJ_NS1D_6thread17LinearCombinationISI_Li1EffLNS1I_9ScaleType4KindE0ELNS_15FloatRoundStyleE2ESI_EENS1_15EpilogueDefaultEEEEEvvEEEEvNT_6ParamsE --------------------------
	.section	.nv.constant0._ZN7cutlass13device_kernelINS_4gemm6kernel13GemmUniversalIN4cute5tupleIJiiiiEEENS1_10collective13CollectiveMmaINS1_34MainloopSm90TmaGmmaWarpSpecializedILi7ENS5_IJNS4_1CILi1EEESB_SB_EEENS1_32KernelTmaWarpSpecializedPingpongEEENS5_IJNSA_ILi64EEENSA_ILi128EEESG_EEENS_6half_tENS5_IJlSB_lEEESI_SJ_NS4_8TiledMMAINS4_8MMA_AtomIJNS4_4SM904GMMA26MMA_64x128x16_F32F16F16_SSILNSN_5MajorE0ELSP_0ELNSN_7ScaleInE1ELSQ_1EEEEEENS4_6LayoutISC_NS5_IJNSA_ILi0EEESU_SU_EEEEENS5_IJNS4_10UnderscoreESX_SX_EEEEENS4_13SM90_TMA_LOADENS4_14ComposedLayoutINS4_7SwizzleILi3ELi4ELi3EEENS4_18smem_ptr_flag_bitsILi16EEENST_INS5_IJNSA_ILi8EEESF_EEENS5_IJSF_SB_EEEEEEEvNS4_8identityES10_S1A_vS1B_EENS_8epilogue10collective6detail29Sm90TmaWarpSpecializedAdapterINS1E_15DefaultEpilogueISI_SJ_SJ_NS1D_6thread17LinearCombinationISI_Li1EffLNS1I_9ScaleType4KindE0ELNS_15FloatRoundStyleE2ESI_EENS1_15EpilogueDefaultEEEEEvvEEEEvNT_6ParamsE,"a",@progbits
	.sectionflags	@""
	.align	4
.nv.constant0._ZN7cutlass13device_kernelINS_4gemm6kernel13GemmUniversalIN4cute5tupleIJiiiiEEENS1_10collective13CollectiveMmaINS1_34MainloopSm90TmaGmmaWarpSpecializedILi7ENS5_IJNS4_1CILi1EEESB_SB_EEENS1_32KernelTmaWarpSpecializedPingpongEEENS5_IJNSA_ILi64EEENSA_ILi128EEESG_EEENS_6half_tENS5_IJlSB_lEEESI_SJ_NS4_8TiledMMAINS4_8MMA_AtomIJNS4_4SM904GMMA26MMA_64x128x16_F32F16F16_SSILNSN_5MajorE0ELSP_0ELNSN_7ScaleInE1ELSQ_1EEEEEENS4_6LayoutISC_NS5_IJNSA_ILi0EEESU_SU_EEEEENS5_IJNS4_10UnderscoreESX_SX_EEEEENS4_13SM90_TMA_LOADENS4_14ComposedLayoutINS4_7SwizzleILi3ELi4ELi3EEENS4_18smem_ptr_flag_bitsILi16EEENST_INS5_IJNSA_ILi8EEESF_EEENS5_IJSF_SB_EEEEEEEvNS4_8identityES10_S1A_vS1B_EENS_8epilogue10collective6detail29Sm90TmaWarpSpecializedAdapterINS1E_15DefaultEpilogueISI_SJ_SJ_NS1D_6thread17LinearCombinationISI_Li1EffLNS1I_9ScaleType4KindE0ELNS_15FloatRoundStyleE2ESI_EENS1_15EpilogueDefaultEEEEEvvEEEEvNT_6ParamsE:
	.zero		1664


//--------------------- SYMBOLS --------------------------

	.type		.nv.reservedSmem.offset0,@object
	.size		.nv.reservedSmem.offset0,0x4
	.type		__assertfail,@function
